	.target	sm_90a

	.elftype	@"ET_EXEC"


//--------------------- .note.nv.tkinfo           --------------------------
	.section	.note.nv.tkinfo,"",@"SHT_NOTE"
	.sectionflags	@"SHF_NOTE_NV_TKINFO"
	.tkinfo
        /*0018*/ 	.word	0x00000002
        /*0030*/ 	.string	""
        /*0030*/ 	.string	"ptxas"
        /*0030*/ 	.string	"Cuda compilation tools, release 13.0, V13.0.88"
        /*0030*/ 	.string	"Build cuda_13.0.r13.0/compiler.36424714_0"
        /*0030*/ 	.string	"-arch sm_90a -m 64 "



//--------------------- .note.nv.cuinfo           --------------------------
	.section	.note.nv.cuinfo,"",@"SHT_NOTE"
	.sectionflags	@"SHF_NOTE_NV_CUINFO"
        /*0018*/ 	.short	0x0002
        /*001a*/ 	.short	0x005a
        /*001c*/ 	.short	0x0082
	.zero		2


//--------------------- .nv.info                  --------------------------
	.section	.nv.info,"",@"SHT_CUDA_INFO"
	.align	4


	//----- nvinfo : EIATTR_REGCOUNT
	.align		4
        /*0000*/ 	.byte	0x04, 0x2f
        /*0002*/ 	.short	(.L_12 - .L_11)
	.align		4
.L_11:
        /*0004*/ 	.word	index@(_ZN7cutlass13device_kernelINS_4gemm6kernel13GemmUniversalIN4cute5tupleIJiiiiEEENS1_10collective13CollectiveMmaINS1_37MainloopSm90TmaGmmaWarpSpecializedFP8ILi4ENS5_IJNS4_1CILi1EEENSA_ILi2EEESB_EEENS1_35KernelTmaWarpSpecializedCooperativeEEENS5_IJNSA_ILi256EEESG_NSA_ILi64EEEEEENS_12float_e4m3_tENS5_IJlSB_lEEESJ_SK_NS4_8TiledMMAINS4_8MMA_AtomIJNS4_4SM904GMMA31MMA_64x256x32_F32E4M3E4M3_SS_TNILNSO_7ScaleInE1ELSQ_1EEEEEENS4_6LayoutINS5_IJSC_SB_SB_EEENS5_IJSB_NSA_ILi0EEESV_EEEEENS5_IJNS4_10UnderscoreESY_SY_EEEEENS4_23SM90_TMA_LOAD_MULTICASTENS4_14ComposedLayoutINS4_7SwizzleILi2ELi4ELi3EEENS4_18smem_ptr_flag_bitsILi8EEENST_INS5_IJNSA_ILi8EEESH_EEENS5_IJSH_SB_EEEEEEEvNS4_8identityENS4_13SM90_TMA_LOADES1B_vS1C_EENS_8epilogue10collective6detail29Sm90TmaWarpSpecializedAdapterINS1G_15DefaultEpilogueISJ_SK_SK_NS1F_6thread17LinearCombinationISJ_Li1EffLNS1K_9ScaleType4KindE0ELNS_15FloatRoundStyleE2ESJ_EENS1_15EpilogueDefaultEEEEEvvEEEEvNT_6ParamsE)
        /*0008*/ 	.word	0x000000a8


	//----- nvinfo : EIATTR_FRAME_SIZE
	.align		4
.L_12:
        /*000c*/ 	.byte	0x04, 0x11
        /*000e*/ 	.short	(.L_14 - .L_13)
	.align		4
.L_13:
        /*0010*/ 	.word	index@(_ZN7cutlass13device_kernelINS_4gemm6kernel13GemmUniversalIN4cute5tupleIJiiiiEEENS1_10collective13CollectiveMmaINS1_37MainloopSm90TmaGmmaWarpSpecializedFP8ILi4ENS5_IJNS4_1CILi1EEENSA_ILi2EEESB_EEENS1_35KernelTmaWarpSpecializedCooperativeEEENS5_IJNSA_ILi256EEESG_NSA_ILi64EEEEEENS_12float_e4m3_tENS5_IJlSB_lEEESJ_SK_NS4_8TiledMMAINS4_8MMA_AtomIJNS4_4SM904GMMA31MMA_64x256x32_F32E4M3E4M3_SS_TNILNSO_7ScaleInE1ELSQ_1EEEEEENS4_6LayoutINS5_IJSC_SB_SB_EEENS5_IJSB_NSA_ILi0EEESV_EEEEENS5_IJNS4_10UnderscoreESY_SY_EEEEENS4_23SM90_TMA_LOAD_MULTICASTENS4_14ComposedLayoutINS4_7SwizzleILi2ELi4ELi3EEENS4_18smem_ptr_flag_bitsILi8EEENST_INS5_IJNSA_ILi8EEESH_EEENS5_IJSH_SB_EEEEEEEvNS4_8identityENS4_13SM90_TMA_LOADES1B_vS1C_EENS_8epilogue10collective6detail29Sm90TmaWarpSpecializedAdapterINS1G_15DefaultEpilogueISJ_SK_SK_NS1F_6thread17LinearCombinationISJ_Li1EffLNS1K_9ScaleType4KindE0ELNS_15FloatRoundStyleE2ESJ_EENS1_15EpilogueDefaultEEEEEvvEEEEvNT_6ParamsE)
        /*0014*/ 	.word	0x00000870


	//----- nvinfo : EIATTR_MIN_STACK_SIZE
	.align		4
.L_14:
        /*0018*/ 	.byte	0x04, 0x12
        /*001a*/ 	.short	(.L_16 - .L_15)
	.align		4
.L_15:
        /*001c*/ 	.word	index@(_ZN7cutlass13device_kernelINS_4gemm6kernel13GemmUniversalIN4cute5tupleIJiiiiEEENS1_10collective13CollectiveMmaINS1_37MainloopSm90TmaGmmaWarpSpecializedFP8ILi4ENS5_IJNS4_1CILi1EEENSA_ILi2EEESB_EEENS1_35KernelTmaWarpSpecializedCooperativeEEENS5_IJNSA_ILi256EEESG_NSA_ILi64EEEEEENS_12float_e4m3_tENS5_IJlSB_lEEESJ_SK_NS4_8TiledMMAINS4_8MMA_AtomIJNS4_4SM904GMMA31MMA_64x256x32_F32E4M3E4M3_SS_TNILNSO_7ScaleInE1ELSQ_1EEEEEENS4_6LayoutINS5_IJSC_SB_SB_EEENS5_IJSB_NSA_ILi0EEESV_EEEEENS5_IJNS4_10UnderscoreESY_SY_EEEEENS4_23SM90_TMA_LOAD_MULTICASTENS4_14ComposedLayoutINS4_7SwizzleILi2ELi4ELi3EEENS4_18smem_ptr_flag_bitsILi8EEENST_INS5_IJNSA_ILi8EEESH_EEENS5_IJSH_SB_EEEEEEEvNS4_8identityENS4_13SM90_TMA_LOADES1B_vS1C_EENS_8epilogue10collective6detail29Sm90TmaWarpSpecializedAdapterINS1G_15DefaultEpilogueISJ_SK_SK_NS1F_6thread17LinearCombinationISJ_Li1EffLNS1K_9ScaleType4KindE0ELNS_15FloatRoundStyleE2ESJ_EENS1_15EpilogueDefaultEEEEEvvEEEEvNT_6ParamsE)
        /*0020*/ 	.word	0x00000870
.L_16:


//--------------------- .nv.compat                --------------------------
	.section	.nv.compat,"",@"SHT_CUDA_COMPAT_INFO"
	.align	4
        /*0000*/ 	.byte	0x02, 0x09, 0x01, 0x00, 0x02, 0x02, 0x04, 0x00, 0x02, 0x05, 0x05, 0x00, 0x03, 0x07, 0x01, 0x01
        /*0010*/ 	.byte	0x02, 0x03, 0x01, 0x00, 0x02, 0x06, 0x01, 0x00, 0x04, 0x0b, 0x08, 0x00, 0x00, 0x00, 0x00, 0x00
        /*0020*/ 	.byte	0x00, 0x00, 0x00, 0x00


//--------------------- .nv.info._ZN7cutlass13device_kernelINS_4gemm6kernel13GemmUniversalIN4cute5tupleIJiiiiEEENS1_10collective13CollectiveMmaINS1_37MainloopSm90TmaGmmaWarpSpecializedFP8ILi4ENS5_IJNS4_1CILi1EEENSA_ILi2EEESB_EEENS1_35KernelTmaWarpSpecializedCooperativeEEENS5_IJNSA_ILi256EEESG_NSA_ILi64EEEEEENS_12float_e4m3_tENS5_IJlSB_lEEESJ_SK_NS4_8TiledMMAINS4_8MMA_AtomIJNS4_4SM904GMMA31MMA_64x256x32_F32E4M3E4M3_SS_TNILNSO_7ScaleInE1ELSQ_1EEEEEENS4_6LayoutINS5_IJSC_SB_SB_EEENS5_IJSB_NSA_ILi0EEESV_EEEEENS5_IJNS4_10UnderscoreESY_SY_EEEEENS4_23SM90_TMA_LOAD_MULTICASTENS4_14ComposedLayoutINS4_7SwizzleILi2ELi4ELi3EEENS4_18smem_ptr_flag_bitsILi8EEENST_INS5_IJNSA_ILi8EEESH_EEENS5_IJSH_SB_EEEEEEEvNS4_8identityENS4_13SM90_TMA_LOADES1B_vS1C_EENS_8epilogue10collective6detail29Sm90TmaWarpSpecializedAdapterINS1G_15DefaultEpilogueISJ_SK_SK_NS1F_6thread17LinearCombinationISJ_Li1EffLNS1K_9ScaleType4KindE0ELNS_15FloatRoundStyleE2ESJ_EENS1_15EpilogueDefaultEEEEEvvEEEEvNT_6ParamsE --------------------------
	.section	.nv.info._ZN7cutlass13device_kernelINS_4gemm6kernel13GemmUniversalIN4cute5tupleIJiiiiEEENS1_10collective13CollectiveMmaINS1_37MainloopSm90TmaGmmaWarpSpecializedFP8ILi4ENS5_IJNS4_1CILi1EEENSA_ILi2EEESB_EEENS1_35KernelTmaWarpSpecializedCooperativeEEENS5_IJNSA_ILi256EEESG_NSA_ILi64EEEEEENS_12float_e4m3_tENS5_IJlSB_lEEESJ_SK_NS4_8TiledMMAINS4_8MMA_AtomIJNS4_4SM904GMMA31MMA_64x256x32_F32E4M3E4M3_SS_TNILNSO_7ScaleInE1ELSQ_1EEEEEENS4_6LayoutINS5_IJSC_SB_SB_EEENS5_IJSB_NSA_ILi0EEESV_EEEEENS5_IJNS4_10UnderscoreESY_SY_EEEEENS4_23SM90_TMA_LOAD_MULTICASTENS4_14ComposedLayoutINS4_7SwizzleILi2ELi4ELi3EEENS4_18smem_ptr_flag_bitsILi8EEENST_INS5_IJNSA_ILi8EEESH_EEENS5_IJSH_SB_EEEEEEEvNS4_8identityENS4_13SM90_TMA_LOADES1B_vS1C_EENS_8epilogue10collective6detail29Sm90TmaWarpSpecializedAdapterINS1G_15DefaultEpilogueISJ_SK_SK_NS1F_6thread17LinearCombinationISJ_Li1EffLNS1K_9ScaleType4KindE0ELNS_15FloatRoundStyleE2ESJ_EENS1_15EpilogueDefaultEEEEEvvEEEEvNT_6ParamsE,"",@"SHT_CUDA_INFO"
	.sectionflags	@""
	.align	4


	//----- nvinfo : EIATTR_CUDA_API_VERSION
	.align		4
        /*0000*/ 	.byte	0x04, 0x37
        /*0002*/ 	.short	(.L_18 - .L_17)
.L_17:
        /*0004*/ 	.word	0x00000082


	//----- nvinfo : EIATTR_KPARAM_INFO
	.align		4
.L_18:
        /*0008*/ 	.byte	0x04, 0x17
        /*000a*/ 	.short	(.L_20 - .L_19)
.L_19:
        /*000c*/ 	.word	0x00000000
        /*0010*/ 	.short	0x0000
        /*0012*/ 	.short	0x0070
        /*0014*/ 	.byte	0x00, 0xf0, 0x01, 0x10


	//----- nvinfo : EIATTR_SPARSE_MMA_MASK
	.align		4
.L_20:
        /*0018*/ 	.byte	0x03, 0x50
        /*001a*/ 	.short	0x0000


	//----- nvinfo : EIATTR_MAXREG_COUNT
	.align		4
        /*001c*/ 	.byte	0x03, 0x1b
        /*001e*/ 	.short	0x00a8


	//----- nvinfo : EIATTR_NUM_BARRIERS
	.align		4
        /*0020*/ 	.byte	0x02, 0x4c
        /*0022*/ 	.byte	0x01
	.zero		1


	//----- nvinfo : EIATTR_ANNOTATIONS
	.align		4
        /*0024*/ 	.byte	0x04, 0x55
        /*0026*/ 	.short	(.L_22 - .L_21)


	//   ....[0]....
.L_21:
        /*0028*/ 	.word	0x00000001
        /*002c*/ 	.byte	0x70, 0x06, 0x00, 0x00, 0x01, 0x00, 0x00, 0x00, 0xa0, 0x08, 0x00, 0x00, 0x01, 0x00, 0x00, 0x00
        /* <DEDUP_REMOVED lines=1581> */
        /*630c*/ 	.byte	0x30, 0x53, 0x02, 0x00, 0x01, 0x00, 0x00, 0x00, 0x80, 0x53, 0x02, 0x00


	//----- nvinfo : EIATTR_MERCURY_ISA_VERSION
	.align		4
.L_22:
        /*6318*/ 	.byte	0x03, 0x5f
        /*631a*/ 	.short	0x0101


	//----- nvinfo : EIATTR_INT_WARP_WIDE_INSTR_OFFSETS
	.align		4
        /*631c*/ 	.byte	0x04, 0x31
        /*631e*/ 	.short	(.L_24 - .L_23)


	//   ....[0]....
.L_23:
        /*6320*/ 	.word	0x00000530


	//   ....[1]....
        /*6324*/ 	.word	0x00000550


	//   ....[2]....
        /*6328*/ 	.word	0x000006a0


	//   ....[3]....
        /*632c*/ 	.word	0x00010a70


	//----- nvinfo : EIATTR_COOP_GROUP_MASK_REGIDS
	.align		4
.L_24:
        /*6330*/ 	.byte	0x04, 0x29
        /*6332*/ 	.short	(.L_26 - .L_25)


	//   ....[0]....
.L_25:
        /*6334*/ 	.word	0xffffffff


	//   ....[1]....
        /*6338*/ 	.word	0xffffffff


	//   ....[2]....
        /*633c*/ 	.word	0xffffffff


	//   ....[3]....
        /*6340*/ 	.word	0xffffffff


	//   ....[4]....
        /*6344*/ 	.word	0xffffffff


	//   ....[5]....
        /*6348*/ 	.word	0xffffffff


	//----- nvinfo : EIATTR_COOP_GROUP_INSTR_OFFSETS
	.align		4
.L_26:
        /*634c*/ 	.byte	0x04, 0x28
        /*634e*/ 	.short	(.L_28 - .L_27)


	//   ....[0]....
.L_27:
        /*6350*/ 	.word	0x00000070


	//   ....[1]....
        /*6354*/ 	.word	0x00000080


	//   ....[2]....
        /*6358*/ 	.word	0x000001a0


	//   ....[3]....
        /*635c*/ 	.word	0x000003c0


	//   ....[4]....
        /*6360*/ 	.word	0x000007b0


	//   ....[5]....
        /*6364*/ 	.word	0x00002900


	//----- nvinfo : EIATTR_REG_RECONFIG
	.align		4
.L_28:
        /*6368*/ 	.byte	0x01, 0x54
	.zero		2


	//----- nvinfo : EIATTR_MBARRIER_INSTR_OFFSETS
	.align		4
        /*636c*/ 	.byte	0x04, 0x39
        /*636e*/ 	.short	(.L_30 - .L_29)


	//   ....[0]....
.L_29:
        /*6370*/ 	.word	0x00000320
        /*6374*/ 	.word	0x000000ff
        /*6378*/ 	.word	0x00000000
        /*637c*/ 	.short	0x0100
        /*637e*/ 	.byte	0x09
	.zero		1


	//   ....[1]....
        /*6380*/ 	.word	0x00000330
        /*6384*/ 	.word	0x000000ff
        /*6388*/ 	.word	0x00000020
        /*638c*/ 	.short	0x0100
        /*638e*/ 	.byte	0x09
	.zero		1


	//   ....[2]....
        /*6390*/ 	.word	0x00000340
        /*6394*/ 	.word	0x000000ff
        /*6398*/ 	.word	0x00000008
        /*639c*/ 	.short	0x0100
        /*639e*/ 	.byte	0x09
	.zero		1


	//   ....[3]....
        /*63a0*/ 	.word	0x00000350
        /*63a4*/ 	.word	0x000000ff
        /*63a8*/ 	.word	0x00000028
        /*63ac*/ 	.short	0x0100
        /*63ae*/ 	.byte	0x09
	.zero		1


	//   ....[4]....
        /*63b0*/ 	.word	0x00000360
        /*63b4*/ 	.word	0x000000ff
        /*63b8*/ 	.word	0x00000010
        /*63bc*/ 	.short	0x0100
        /*63be*/ 	.byte	0x09
	.zero		1


	//   ....[5]....
        /*63c0*/ 	.word	0x00000370
        /*63c4*/ 	.word	0x000000ff
        /*63c8*/ 	.word	0x00000030
        /*63cc*/ 	.short	0x0100
        /*63ce*/ 	.byte	0x09
	.zero		1


	//   ....[6]....
        /*63d0*/ 	.word	0x00000380
        /*63d4*/ 	.word	0x000000ff
        /*63d8*/ 	.word	0x00000018
        /*63dc*/ 	.short	0x0100
        /*63de*/ 	.byte	0x09
	.zero		1


	//   ....[7]....
        /*63e0*/ 	.word	0x00000390
        /*63e4*/ 	.word	0x000000ff
        /*63e8*/ 	.word	0x00000038
        /*63ec*/ 	.short	0x0100
        /*63ee*/ 	.byte	0x09
	.zero		1


	//   ....[8]....
        /*63f0*/ 	.word	0x00000730
        /*63f4*/ 	.word	0x000000ff
        /*63f8*/ 	.word	0x00000050
        /*63fc*/ 	.short	0x0100
        /*63fe*/ 	.byte	0x06
	.zero		1


	//   ....[9]....
        /*6400*/ 	.word	0x00000760
        /*6404*/ 	.word	0x000000ff
        /*6408*/ 	.word	0x00000058
        /*640c*/ 	.short	0x0100
        /*640e*/ 	.byte	0x06
	.zero		1


	//   ....[10]....
        /*6410*/ 	.word	0x00002d00
        /*6414*/ 	.word	0x000000ff
        /*6418*/ 	.word	0x00000000
        /*641c*/ 	.short	0x010a
        /*641e*/ 	.byte	0x06
	.zero		1


	//   ....[11]....
        /*6420*/ 	.word	0x00002d40
        /*6424*/ 	.word	0x000000ff
        /*6428*/ 	.word	0x00000000
        /*642c*/ 	.short	0x010a
        /*642e*/ 	.byte	0x06
	.zero		1


	//   ....[12]....
        /*6430*/ 	.word	0x000070b0
        /*6434*/ 	.word	0x000000ff
        /*6438*/ 	.word	0x00000000
        /*643c*/ 	.short	0x010a
        /*643e*/ 	.byte	0x10
	.zero		1


	//   ....[13]....
        /*6440*/ 	.word	0x000070f0
        /*6444*/ 	.word	0x000000ff
        /*6448*/ 	.word	0x00000000
        /*644c*/ 	.short	0x010a
        /*644e*/ 	.byte	0x10
	.zero		1


	//   ....[14]....
        /*6450*/ 	.word	0x0000d070
        /*6454*/ 	.word	0x00000002
        /*6458*/ 	.word	0x00000000
        /*645c*/ 	.short	0x0101
        /*645e*/ 	.byte	0x3f
	.zero		1


	//   ....[15]....
        /*6460*/ 	.word	0x00010b30
        /*6464*/ 	.word	0x00000000
        /*6468*/ 	.word	0x00000000
        /*646c*/ 	.short	0x0101
        /*646e*/ 	.byte	0x3f
	.zero		1


	//   ....[16]....
        /*6470*/ 	.word	0x00024580
        /*6474*/ 	.word	0x00000012
        /*6478*/ 	.word	0x00000020
        /*647c*/ 	.short	0x010a
        /*647e*/ 	.byte	0x3f
	.zero		1


	//   ....[17]....
        /*6480*/ 	.word	0x00024990
        /*6484*/ 	.word	0x00000003
        /*6488*/ 	.word	0x00000058
        /*648c*/ 	.short	0x0101
        /*648e*/ 	.byte	0x3f
	.zero		1


	//   ....[18]....
        /*6490*/ 	.word	0x000250c0
        /*6494*/ 	.word	0x00000005
        /*6498*/ 	.word	0x00000000
        /*649c*/ 	.short	0x010a
        /*649e*/ 	.byte	0x3f
	.zero		1


	//   ....[19]....
        /*64a0*/ 	.word	0x00025150
        /*64a4*/ 	.word	0x00000007
        /*64a8*/ 	.word	0x00000000
        /*64ac*/ 	.short	0x010a
        /*64ae*/ 	.byte	0x3f
	.zero		1


	//   ....[20]....
        /*64b0*/ 	.word	0x000251e0
        /*64b4*/ 	.word	0x00000007
        /*64b8*/ 	.word	0x00000000
        /*64bc*/ 	.short	0x010a
        /*64be*/ 	.byte	0x3f
	.zero		1


	//   ....[21]....
        /*64c0*/ 	.word	0x00025270
        /*64c4*/ 	.word	0x00000003
        /*64c8*/ 	.word	0x00000000
        /*64cc*/ 	.short	0x010a
        /*64ce*/ 	.byte	0x3f
	.zero		1


	//   ....[22]....
        /*64d0*/ 	.word	0x000252e0
        /*64d4*/ 	.word	0x00000003
        /*64d8*/ 	.word	0x00000000
        /*64dc*/ 	.short	0x010a
        /*64de*/ 	.byte	0x3f
	.zero		1


	//   ....[23]....
        /*64e0*/ 	.word	0x00025350
        /*64e4*/ 	.word	0x00000000
        /*64e8*/ 	.word	0x00000000
        /*64ec*/ 	.short	0x010a
        /*64ee*/ 	.byte	0x3f
	.zero		1


	//   ....[24]....
        /*64f0*/ 	.word	0x00025430
        /*64f4*/ 	.word	0x00000012
        /*64f8*/ 	.word	0x00000020
        /*64fc*/ 	.short	0x010a
        /*64fe*/ 	.byte	0x3f
	.zero		1


	//   ....[25]....
        /*6500*/ 	.word	0x00025500
        /*6504*/ 	.word	0x00000005
        /*6508*/ 	.word	0x00000000
        /*650c*/ 	.short	0x010a
        /*650e*/ 	.byte	0x3f
	.zero		1


	//   ....[26]....
        /*6510*/ 	.word	0x00025550
        /*6514*/ 	.word	0x00000007
        /*6518*/ 	.word	0x00000000
        /*651c*/ 	.short	0x010a
        /*651e*/ 	.byte	0x3f
	.zero		1


	//   ....[27]....
        /*6520*/ 	.word	0x000255a0
        /*6524*/ 	.word	0x00000007
        /*6528*/ 	.word	0x00000000
        /*652c*/ 	.short	0x010a
        /*652e*/ 	.byte	0x3f
	.zero		1


	//----- nvinfo : EIATTR_NUM_MBARRIERS
	.align		4
.L_30:
        /*6530*/ 	.byte	0x03, 0x38
        /*6532*/ 	.short	0x000a


	//----- nvinfo : EIATTR_EXIT_INSTR_OFFSETS
	.align		4
        /*6534*/ 	.byte	0x04, 0x1c
        /*6536*/ 	.short	(.L_32 - .L_31)


	//   ....[0]....
.L_31:
        /*6538*/ 	.word	0x00000940


	//   ....[1]....
        /*653c*/ 	.word	0x000011e0


	//   ....[2]....
        /*6540*/ 	.word	0x00023c80


	//   ....[3]....
        /*6544*/ 	.word	0x00024220


	//   ....[4]....
        /*6548*/ 	.word	0x000252c0


	//----- nvinfo : EIATTR_MAX_THREADS
	.align		4
.L_32:
        /*654c*/ 	.byte	0x04, 0x05
        /*654e*/ 	.short	(.L_34 - .L_33)
.L_33:
        /*6550*/ 	.word	0x00000180
        /*6554*/ 	.word	0x00000001
        /*6558*/ 	.word	0x00000001


	//----- nvinfo : EIATTR_CRS_STACK_SIZE
	.align		4
.L_34:
        /*655c*/ 	.byte	0x04, 0x1e
        /*655e*/ 	.short	(.L_36 - .L_35)
.L_35:
        /*6560*/ 	.word	0x00000000


	//----- nvinfo : EIATTR_CBANK_PARAM_SIZE
	.align		4
.L_36:
        /*6564*/ 	.byte	0x03, 0x19
        /*6566*/ 	.short	0x0470


	//----- nvinfo : EIATTR_PARAM_CBANK
	.align		4
        /*6568*/ 	.byte	0x04, 0x0a
        /*656a*/ 	.short	(.L_38 - .L_37)
	.align		4
.L_37:
        /*656c*/ 	.word	index@(.nv.constant0._ZN7cutlass13device_kernelINS_4gemm6kernel13GemmUniversalIN4cute5tupleIJiiiiEEENS1_10collective13CollectiveMmaINS1_37MainloopSm90TmaGmmaWarpSpecializedFP8ILi4ENS5_IJNS4_1CILi1EEENSA_ILi2EEESB_EEENS1_35KernelTmaWarpSpecializedCooperativeEEENS5_IJNSA_ILi256EEESG_NSA_ILi64EEEEEENS_12float_e4m3_tENS5_IJlSB_lEEESJ_SK_NS4_8TiledMMAINS4_8MMA_AtomIJNS4_4SM904GMMA31MMA_64x256x32_F32E4M3E4M3_SS_TNILNSO_7ScaleInE1ELSQ_1EEEEEENS4_6LayoutINS5_IJSC_SB_SB_EEENS5_IJSB_NSA_ILi0EEESV_EEEEENS5_IJNS4_10UnderscoreESY_SY_EEEEENS4_23SM90_TMA_LOAD_MULTICASTENS4_14ComposedLayoutINS4_7SwizzleILi2ELi4ELi3EEENS4_18smem_ptr_flag_bitsILi8EEENST_INS5_IJNSA_ILi8EEESH_EEENS5_IJSH_SB_EEEEEEEvNS4_8identityENS4_13SM90_TMA_LOADES1B_vS1C_EENS_8epilogue10collective6detail29Sm90TmaWarpSpecializedAdapterINS1G_15DefaultEpilogueISJ_SK_SK_NS1F_6thread17LinearCombinationISJ_Li1EffLNS1K_9ScaleType4KindE0ELNS_15FloatRoundStyleE2ESJ_EENS1_15EpilogueDefaultEEEEEvvEEEEvNT_6ParamsE)
        /*6570*/ 	.short	0x0210
        /*6572*/ 	.short	0x0470


	//----- nvinfo : EIATTR_SW_WAR
	.align		4
.L_38:
        /*6574*/ 	.byte	0x04, 0x36
        /*6576*/ 	.short	(.L_40 - .L_39)
.L_39:
        /*6578*/ 	.word	0x00000008
.L_40:


//--------------------- .nv.callgraph             --------------------------
	.section	.nv.callgraph,"",@"SHT_CUDA_CALLGRAPH"
	.align	4
	.sectionentsize	8
	.align		4
        /*0000*/ 	.word	0x00000000
	.align		4
        /*0004*/ 	.word	0xffffffff
	.align		4
        /*0008*/ 	.word	0x00000000
	.align		4
        /*000c*/ 	.word	0xfffffffe
	.align		4
        /*0010*/ 	.word	0x00000000
	.align		4
        /*0014*/ 	.word	0xfffffffd
	.align		4
        /*0018*/ 	.word	0x00000000
	.align		4
        /*001c*/ 	.word	0xfffffffc


//--------------------- .nv.constant4             --------------------------
	.section	.nv.constant4,"a",@progbits
	.align	8
	.align		8
.nv.constant4:
        /*0000*/ 	.dword	_ZN39_INTERNAL_ce177beb_4_k_cu_dd0270e2_46504cuda3std3__45__cpo5beginE
	.align		8
        /*0008*/ 	.dword	_ZN39_INTERNAL_ce177beb_4_k_cu_dd0270e2_46504cuda3std3__45__cpo3endE
	.align		8
        /*0010*/ 	.dword	_ZN39_INTERNAL_ce177beb_4_k_cu_dd0270e2_46504cuda3std3__45__cpo6cbeginE
	.align		8
        /*0018*/ 	.dword	_ZN39_INTERNAL_ce177beb_4_k_cu_dd0270e2_46504cuda3std3__45__cpo4cendE
	.align		8
        /*0020*/ 	.dword	_ZN39_INTERNAL_ce177beb_4_k_cu_dd0270e2_46504cuda3std3__441_GLOBAL__N__ce177beb_4_k_cu_dd0270e2_46506ignoreE
	.align		8
        /*0028*/ 	.dword	_ZN39_INTERNAL_ce177beb_4_k_cu_dd0270e2_46504cuda3std3__419piecewise_constructE
	.align		8
        /*0030*/ 	.dword	_ZN39_INTERNAL_ce177beb_4_k_cu_dd0270e2_46504cuda3std3__48in_placeE
	.align		8
        /*0038*/ 	.dword	_ZN39_INTERNAL_ce177beb_4_k_cu_dd0270e2_46504cuda3std6ranges3__45__cpo4swapE
	.align		8
        /*0040*/ 	.dword	_ZN39_INTERNAL_ce177beb_4_k_cu_dd0270e2_46504cuda3std6ranges3__45__cpo9iter_moveE
	.align		8
        /*0048*/ 	.dword	_ZN39_INTERNAL_ce177beb_4_k_cu_dd0270e2_46504cute7productE
	.align		8
        /*0050*/ 	.dword	_ZN39_INTERNAL_ce177beb_4_k_cu_dd0270e2_46504cute1_E


//--------------------- .text._ZN7cutlass13device_kernelINS_4gemm6kernel13GemmUniversalIN4cute5tupleIJiiiiEEENS1_10collective13CollectiveMmaINS1_37MainloopSm90TmaGmmaWarpSpecializedFP8ILi4ENS5_IJNS4_1CILi1EEENSA_ILi2EEESB_EEENS1_35KernelTmaWarpSpecializedCooperativeEEENS5_IJNSA_ILi256EEESG_NSA_ILi64EEEEEENS_12float_e4m3_tENS5_IJlSB_lEEESJ_SK_NS4_8TiledMMAINS4_8MMA_AtomIJNS4_4SM904GMMA31MMA_64x256x32_F32E4M3E4M3_SS_TNILNSO_7ScaleInE1ELSQ_1EEEEEENS4_6LayoutINS5_IJSC_SB_SB_EEENS5_IJSB_NSA_ILi0EEESV_EEEEENS5_IJNS4_10UnderscoreESY_SY_EEEEENS4_23SM90_TMA_LOAD_MULTICASTENS4_14ComposedLayoutINS4_7SwizzleILi2ELi4ELi3EEENS4_18smem_ptr_flag_bitsILi8EEENST_INS5_IJNSA_ILi8EEESH_EEENS5_IJSH_SB_EEEEEEEvNS4_8identityENS4_13SM90_TMA_LOADES1B_vS1C_EENS_8epilogue10collective6detail29Sm90TmaWarpSpecializedAdapterINS1G_15DefaultEpilogueISJ_SK_SK_NS1F_6thread17LinearCombinationISJ_Li1EffLNS1K_9ScaleType4KindE0ELNS_15FloatRoundStyleE2ESJ_EENS1_15EpilogueDefaultEEEEEvvEEEEvNT_6ParamsE --------------------------
	.section	.text._ZN7cutlass13device_kernelINS_4gemm6kernel13GemmUniversalIN4cute5tupleIJiiiiEEENS1_10collective13CollectiveMmaINS1_37MainloopSm90TmaGmmaWarpSpecializedFP8ILi4ENS5_IJNS4_1CILi1EEENSA_ILi2EEESB_EEENS1_35KernelTmaWarpSpecializedCooperativeEEENS5_IJNSA_ILi256EEESG_NSA_ILi64EEEEEENS_12float_e4m3_tENS5_IJlSB_lEEESJ_SK_NS4_8TiledMMAINS4_8MMA_AtomIJNS4_4SM904GMMA31MMA_64x256x32_F32E4M3E4M3_SS_TNILNSO_7ScaleInE1ELSQ_1EEEEEENS4_6LayoutINS5_IJSC_SB_SB_EEENS5_IJSB_NSA_ILi0EEESV_EEEEENS5_IJNS4_10UnderscoreESY_SY_EEEEENS4_23SM90_TMA_LOAD_MULTICASTENS4_14ComposedLayoutINS4_7SwizzleILi2ELi4ELi3EEENS4_18smem_ptr_flag_bitsILi8EEENST_INS5_IJNSA_ILi8EEESH_EEENS5_IJSH_SB_EEEEEEEvNS4_8identityENS4_13SM90_TMA_LOADES1B_vS1C_EENS_8epilogue10collective6detail29Sm90TmaWarpSpecializedAdapterINS1G_15DefaultEpilogueISJ_SK_SK_NS1F_6thread17LinearCombinationISJ_Li1EffLNS1K_9ScaleType4KindE0ELNS_15FloatRoundStyleE2ESJ_EENS1_15EpilogueDefaultEEEEEvvEEEEvNT_6ParamsE,"ax",@progbits
	.align	128
.text._ZN7cutlass13device_kernelINS_4gemm6kernel13GemmUniversalIN4cute5tupleIJiiiiEEENS1_10collective13CollectiveMmaINS1_37MainloopSm90TmaGmmaWarpSpecializedFP8ILi4ENS5_IJNS4_1CILi1EEENSA_ILi2EEESB_EEENS1_35KernelTmaWarpSpecializedCooperativeEEENS5_IJNSA_ILi256EEESG_NSA_ILi64EEEEEENS_12float_e4m3_tENS5_IJlSB_lEEESJ_SK_NS4_8TiledMMAINS4_8MMA_AtomIJNS4_4SM904GMMA31MMA_64x256x32_F32E4M3E4M3_SS_TNILNSO_7ScaleInE1ELSQ_1EEEEEENS4_6LayoutINS5_IJSC_SB_SB_EEENS5_IJSB_NSA_ILi0EEESV_EEEEENS5_IJNS4_10UnderscoreESY_SY_EEEEENS4_23SM90_TMA_LOAD_MULTICASTENS4_14ComposedLayoutINS4_7SwizzleILi2ELi4ELi3EEENS4_18smem_ptr_flag_bitsILi8EEENST_INS5_IJNSA_ILi8EEESH_EEENS5_IJSH_SB_EEEEEEEvNS4_8identityENS4_13SM90_TMA_LOADES1B_vS1C_EENS_8epilogue10collective6detail29Sm90TmaWarpSpecializedAdapterINS1G_15DefaultEpilogueISJ_SK_SK_NS1F_6thread17LinearCombinationISJ_Li1EffLNS1K_9ScaleType4KindE0ELNS_15FloatRoundStyleE2ESJ_EENS1_15EpilogueDefaultEEEEEvvEEEEvNT_6ParamsE:
        .type           _ZN7cutlass13device_kernelINS_4gemm6kernel13GemmUniversalIN4cute5tupleIJiiiiEEENS1_10collective13CollectiveMmaINS1_37MainloopSm90TmaGmmaWarpSpecializedFP8ILi4ENS5_IJNS4_1CILi1EEENSA_ILi2EEESB_EEENS1_35KernelTmaWarpSpecializedCooperativeEEENS5_IJNSA_ILi256EEESG_NSA_ILi64EEEEEENS_12float_e4m3_tENS5_IJlSB_lEEESJ_SK_NS4_8TiledMMAINS4_8MMA_AtomIJNS4_4SM904GMMA31MMA_64x256x32_F32E4M3E4M3_SS_TNILNSO_7ScaleInE1ELSQ_1EEEEEENS4_6LayoutINS5_IJSC_SB_SB_EEENS5_IJSB_NSA_ILi0EEESV_EEEEENS5_IJNS4_10UnderscoreESY_SY_EEEEENS4_23SM90_TMA_LOAD_MULTICASTENS4_14ComposedLayoutINS4_7SwizzleILi2ELi4ELi3EEENS4_18smem_ptr_flag_bitsILi8EEENST_INS5_IJNSA_ILi8EEESH_EEENS5_IJSH_SB_EEEEEEEvNS4_8identityENS4_13SM90_TMA_LOADES1B_vS1C_EENS_8epilogue10collective6detail29Sm90TmaWarpSpecializedAdapterINS1G_15DefaultEpilogueISJ_SK_SK_NS1F_6thread17LinearCombinationISJ_Li1EffLNS1K_9ScaleType4KindE0ELNS_15FloatRoundStyleE2ESJ_EENS1_15EpilogueDefaultEEEEEvvEEEEvNT_6ParamsE,@function
        .size           _ZN7cutlass13device_kernelINS_4gemm6kernel13GemmUniversalIN4cute5tupleIJiiiiEEENS1_10collective13CollectiveMmaINS1_37MainloopSm90TmaGmmaWarpSpecializedFP8ILi4ENS5_IJNS4_1CILi1EEENSA_ILi2EEESB_EEENS1_35KernelTmaWarpSpecializedCooperativeEEENS5_IJNSA_ILi256EEESG_NSA_ILi64EEEEEENS_12float_e4m3_tENS5_IJlSB_lEEESJ_SK_NS4_8TiledMMAINS4_8MMA_AtomIJNS4_4SM904GMMA31MMA_64x256x32_F32E4M3E4M3_SS_TNILNSO_7ScaleInE1ELSQ_1EEEEEENS4_6LayoutINS5_IJSC_SB_SB_EEENS5_IJSB_NSA_ILi0EEESV_EEEEENS5_IJNS4_10UnderscoreESY_SY_EEEEENS4_23SM90_TMA_LOAD_MULTICASTENS4_14ComposedLayoutINS4_7SwizzleILi2ELi4ELi3EEENS4_18smem_ptr_flag_bitsILi8EEENST_INS5_IJNSA_ILi8EEESH_EEENS5_IJSH_SB_EEEEEEEvNS4_8identityENS4_13SM90_TMA_LOADES1B_vS1C_EENS_8epilogue10collective6detail29Sm90TmaWarpSpecializedAdapterINS1G_15DefaultEpilogueISJ_SK_SK_NS1F_6thread17LinearCombinationISJ_Li1EffLNS1K_9ScaleType4KindE0ELNS_15FloatRoundStyleE2ESJ_EENS1_15EpilogueDefaultEEEEEvvEEEEvNT_6ParamsE,(.L_x_588 - _ZN7cutlass13device_kernelINS_4gemm6kernel13GemmUniversalIN4cute5tupleIJiiiiEEENS1_10collective13CollectiveMmaINS1_37MainloopSm90TmaGmmaWarpSpecializedFP8ILi4ENS5_IJNS4_1CILi1EEENSA_ILi2EEESB_EEENS1_35KernelTmaWarpSpecializedCooperativeEEENS5_IJNSA_ILi256EEESG_NSA_ILi64EEEEEENS_12float_e4m3_tENS5_IJlSB_lEEESJ_SK_NS4_8TiledMMAINS4_8MMA_AtomIJNS4_4SM904GMMA31MMA_64x256x32_F32E4M3E4M3_SS_TNILNSO_7ScaleInE1ELSQ_1EEEEEENS4_6LayoutINS5_IJSC_SB_SB_EEENS5_IJSB_NSA_ILi0EEESV_EEEEENS5_IJNS4_10UnderscoreESY_SY_EEEEENS4_23SM90_TMA_LOAD_MULTICASTENS4_14ComposedLayoutINS4_7SwizzleILi2ELi4ELi3EEENS4_18smem_ptr_flag_bitsILi8EEENST_INS5_IJNSA_ILi8EEESH_EEENS5_IJSH_SB_EEEEEEEvNS4_8identityENS4_13SM90_TMA_LOADES1B_vS1C_EENS_8epilogue10collective6detail29Sm90TmaWarpSpecializedAdapterINS1G_15DefaultEpilogueISJ_SK_SK_NS1F_6thread17LinearCombinationISJ_Li1EffLNS1K_9ScaleType4KindE0ELNS_15FloatRoundStyleE2ESJ_EENS1_15EpilogueDefaultEEEEEvvEEEEvNT_6ParamsE)
        .other          _ZN7cutlass13device_kernelINS_4gemm6kernel13GemmUniversalIN4cute5tupleIJiiiiEEENS1_10collective13CollectiveMmaINS1_37MainloopSm90TmaGmmaWarpSpecializedFP8ILi4ENS5_IJNS4_1CILi1EEENSA_ILi2EEESB_EEENS1_35KernelTmaWarpSpecializedCooperativeEEENS5_IJNSA_ILi256EEESG_NSA_ILi64EEEEEENS_12float_e4m3_tENS5_IJlSB_lEEESJ_SK_NS4_8TiledMMAINS4_8MMA_AtomIJNS4_4SM904GMMA31MMA_64x256x32_F32E4M3E4M3_SS_TNILNSO_7ScaleInE1ELSQ_1EEEEEENS4_6LayoutINS5_IJSC_SB_SB_EEENS5_IJSB_NSA_ILi0EEESV_EEEEENS5_IJNS4_10UnderscoreESY_SY_EEEEENS4_23SM90_TMA_LOAD_MULTICASTENS4_14ComposedLayoutINS4_7SwizzleILi2ELi4ELi3EEENS4_18smem_ptr_flag_bitsILi8EEENST_INS5_IJNSA_ILi8EEESH_EEENS5_IJSH_SB_EEEEEEEvNS4_8identityENS4_13SM90_TMA_LOADES1B_vS1C_EENS_8epilogue10collective6detail29Sm90TmaWarpSpecializedAdapterINS1G_15DefaultEpilogueISJ_SK_SK_NS1F_6thread17LinearCombinationISJ_Li1EffLNS1K_9ScaleType4KindE0ELNS_15FloatRoundStyleE2ESJ_EENS1_15EpilogueDefaultEEEEEvvEEEEvNT_6ParamsE,@"STO_CUDA_ENTRY STV_DEFAULT"
_ZN7cutlass13device_kernelINS_4gemm6kernel13GemmUniversalIN4cute5tupleIJiiiiEEENS1_10collective13CollectiveMmaINS1_37MainloopSm90TmaGmmaWarpSpecializedFP8ILi4ENS5_IJNS4_1CILi1EEENSA_ILi2EEESB_EEENS1_35KernelTmaWarpSpecializedCooperativeEEENS5_IJNSA_ILi256EEESG_NSA_ILi64EEEEEENS_12float_e4m3_tENS5_IJlSB_lEEESJ_SK_NS4_8TiledMMAINS4_8MMA_AtomIJNS4_4SM904GMMA31MMA_64x256x32_F32E4M3E4M3_SS_TNILNSO_7ScaleInE1ELSQ_1EEEEEENS4_6LayoutINS5_IJSC_SB_SB_EEENS5_IJSB_NSA_ILi0EEESV_EEEEENS5_IJNS4_10UnderscoreESY_SY_EEEEENS4_23SM90_TMA_LOAD_MULTICASTENS4_14ComposedLayoutINS4_7SwizzleILi2ELi4ELi3EEENS4_18smem_ptr_flag_bitsILi8EEENST_INS5_IJNSA_ILi8EEESH_EEENS5_IJSH_SB_EEEEEEEvNS4_8identityENS4_13SM90_TMA_LOADES1B_vS1C_EENS_8epilogue10collective6detail29Sm90TmaWarpSpecializedAdapterINS1G_15DefaultEpilogueISJ_SK_SK_NS1F_6thread17LinearCombinationISJ_Li1EffLNS1K_9ScaleType4KindE0ELNS_15FloatRoundStyleE2ESJ_EENS1_15EpilogueDefaultEEEEEvvEEEEvNT_6ParamsE:
[----:B------:R-:W0:Y:S02]  /*0000*/  LDC R1, c[0x0][0x28] ;  /* 0x00000a00ff017b82 */ /* 0x000e240000000800 */
[----:B0-----:R-:W-:Y:S01]  /*0010*/  VIADD R1, R1, 0xfffff790 ;  /* 0xfffff79001017836 */ /* 0x001fe20000000000 */
[----:B------:R-:W0:Y:S01]  /*0020*/  S2R R5, SR_TID.X ;  /* 0x0000000000057919 */ /* 0x000e220000002100 */
[----:B------:R-:W-:Y:S01]  /*0030*/  ELECT P0, URZ, PT ;  /* 0x00000000003f782f */ /* 0x000fe20003800000 */
[----:B------:R-:W-:Y:S01]  /*0040*/  BSSY B0, `(.L_x_0) ;  /* 0x0000015000007945 */ /* 0x000fe20003800000 */
[--C-:B0-----:R-:W-:Y:S02]  /*0050*/  SHF.R.U32.HI R0, RZ, 0x5, R5.reuse ;  /* 0x00000005ff007819 */ /* 0x101fe40000011605 */
[----:B------:R-:W-:-:S03]  /*0060*/  SHF.R.U32.HI R2, RZ, 0x7, R5 ;  /* 0x00000007ff027819 */ /* 0x000fc60000011605 */
[----:B------:R-:W0:Y:S04]  /*0070*/  SHFL.IDX PT, R3, R0, RZ, 0x1f ;  /* 0x00001fff00037589 */ /* 0x000e2800000e0000 */
[----:B------:R-:W1:Y:S01]  /*0080*/  SHFL.IDX PT, R2, R2, RZ, 0x1f ;  /* 0x00001fff02027589 */ /* 0x000e6200000e0000 */
[----:B0-----:R-:W-:Y:S02]  /*0090*/  R2UR UR4, R3 ;  /* 0x00000000030472ca */ /* 0x001fe400000e0000 */
[----:B-1----:R-:W-:-:S11]  /*00a0*/  R2UR UR6, R2 ;  /* 0x00000000020672ca */ /* 0x002fd600000e0000 */
[----:B------:R-:W-:Y:S02]  /*00b0*/  USHF.R.S32.HI UR5, URZ, 0x1f, UR4 ;  /* 0x0000001f3f057899 */ /* 0x000fe40008011404 */
[----:B------:R-:W-:Y:S02]  /*00c0*/  ISETP.NE.OR P0, PT, RZ, UR4, !P0 ;  /* 0x00000004ff007c0c */ /* 0x000fe4000c705670 */
[----:B------:R-:W-:-:S04]  /*00d0*/  ULEA.HI UR5, UR5, UR4, URZ, 0x2 ;  /* 0x0000000405057291 */ /* 0x000fc8000f8f103f */
[----:B------:R-:W-:-:S04]  /*00e0*/  ULOP3.LUT UR5, UR5, 0xfffffffc, URZ, 0xc0, !UPT ;  /* 0xfffffffc05057892 */ /* 0x000fc8000f8ec03f */
[----:B------:R-:W-:-:S03]  /*00f0*/  UIADD3 UR8, UR4, -UR5, URZ ;  /* 0x8000000504087290 */ /* 0x000fc6000fffe03f */
[----:B------:R-:W-:Y:S09]  /*0100*/  @P0 BRA `(.L_x_1) ;  /* 0x0000000000200947 */ /* 0x000ff20003800000 */
[----:B------:R-:W-:Y:S02]  /*0110*/  ULDC.64 UR4, c[0x0][0x198] ;  /* 0x0000660000047ab9 */ /* 0x000fe40000000a00 */
[----:B------:R-:W-:Y:S02]  /*0120*/  UIADD3 UR10, UP0, UR4, 0xf0, URZ ;  /* 0x000000f0040a7890 */ /* 0x000fe4000ff1e03f */
[----:B------:R-:W-:Y:S02]  /*0130*/  UIADD3 UR4, UP1, UR4, 0x1f0, URZ ;  /* 0x000001f004047890 */ /* 0x000fe4000ff3e03f */
[----:B------:R-:W-:Y:S02]  /*0140*/  UIADD3.X UR11, URZ, UR5, URZ, UP0, !UPT ;  /* 0x000000053f0b7290 */ /* 0x000fe400087fe43f */
[----:B------:R-:W-:-:S07]  /*0150*/  UIADD3.X UR5, URZ, UR5, URZ, UP1, !UPT ;  /* 0x000000053f057290 */ /* 0x000fce0008ffe43f */
[----:B------:R0:W-:Y:S02]  /*0160*/  UTMACCTL.PF [UR10] ;  /* 0x000000000a0079b9 */ /* 0x0001e40008040000 */
[----:B------:R0:W-:Y:S02]  /*0170*/  UTMACCTL.PF [UR4] ;  /* 0x00000000040079b9 */ /* 0x0001e40008040000 */
[----:B0-----:R-:W-:Y:S01]  /*0180*/  NOP ;  /* 0x0000000000007918 */ /* 0x001fe20000000000 */
.L_x_1:
[----:B------:R-:W-:Y:S05]  /*0190*/  BSYNC B0 ;  /* 0x0000000000007941 */ /* 0x000fea0003800000 */
.L_x_0:
[----:B------:R-:W0:Y:S01]  /*01a0*/  SHFL.IDX PT, R3, R0, RZ, 0x1f ;  /* 0x00001fff00037589 */ /* 0x000e2200000e0000 */
[----:B------:R-:W-:Y:S01]  /*01b0*/  UISETP.NE.AND UP0, UPT, UR8, 0x3, UPT ;  /* 0x000000030800788c */ /* 0x000fe2000bf05270 */
[----:B------:R-:W-:Y:S01]  /*01c0*/  ISETP.NE.AND P2, PT, RZ, UR6, PT ;  /* 0x00000006ff007c0c */ /* 0x000fe2000bf45270 */
[----:B------:R-:W-:Y:S02]  /*01d0*/  UIADD3 UR10, UR6, -0x1, URZ ;  /* 0xffffffff060a7890 */ /* 0x000fe4000fffe03f */
[----:B------:R-:W-:Y:S02]  /*01e0*/  UISETP.EQ.OR UP0, UPT, UR8, URZ, !UP0 ;  /* 0x0000003f0800728c */ /* 0x000fe4000c702670 */
[----:B------:R-:W-:Y:S02]  /*01f0*/  UISETP.GE.U32.AND UP1, UPT, UR10, 0x2, UPT ;  /* 0x000000020a00788c */ /* 0x000fe4000bf26070 */
[----:B------:R-:W-:-:S04]  /*0200*/  UISETP.EQ.AND UP0, UPT, UR6, URZ, UP0 ;  /* 0x0000003f0600728c */ /* 0x000fc80008702270 */
[----:B------:R-:W-:-:S04]  /*0210*/  USEL UR13, URZ, 0x1, !UP0 ;  /* 0x000000013f0d7887 */ /* 0x000fc8000c000000 */
[----:B------:R-:W-:Y:S01]  /*0220*/  USEL UR13, UR13, 0x2, UP1 ;  /* 0x000000020d0d7887 */ /* 0x000fe20008800000 */
[----:B0-----:R-:W-:-:S13]  /*0230*/  ISETP.NE.AND P0, PT, R3, RZ, PT ;  /* 0x000000ff0300720c */ /* 0x001fda0003f05270 */
[----:B------:R-:W-:Y:S05]  /*0240*/  @P0 BRA `(.L_x_2) ;  /* 0x0000000000580947 */ /* 0x000fea0003800000 */
[----:B------:R-:W0:Y:S01]  /*0250*/  S2UR UR9, SR_CgaCtaId ;  /* 0x00000000000979c3 */ /* 0x000e220000008800 */
[----:B------:R-:W-:Y:S01]  /*0260*/  UMOV UR4, 0x400 ;  /* 0x0000040000047882 */ /* 0x000fe20000000000 */
[----:B------:R-:W-:Y:S01]  /*0270*/  UMOV UR5, 0x1 ;  /* 0x0000000100057882 */ /* 0x000fe20000000000 */
[----:B------:R-:W-:Y:S01]  /*0280*/  UMOV UR6, 0x4 ;  /* 0x0000000400067882 */ /* 0x000fe20000000000 */
[----:B------:R-:W-:Y:S01]  /*0290*/  ELECT P0, URZ, PT ;  /* 0x00000000003f782f */ /* 0x000fe20003800000 */
[----:B------:R-:W-:-:S04]  /*02a0*/  UIADD3 UR6, -UR6, 0x100000, URZ ;  /* 0x0010000006067890 */ /* 0x000fc8000fffe13f */
[----:B------:R-:W-:Y:S02]  /*02b0*/  USHF.L.U32 UR7, UR6, 0xb, URZ ;  /* 0x0000000b06077899 */ /* 0x000fe4000800063f */
[----:B------:R-:W-:Y:S02]  /*02c0*/  USHF.L.U32 UR6, UR6, 0x1, URZ ;  /* 0x0000000106067899 */ /* 0x000fe4000800063f */
[----:B0-----:R-:W-:Y:S02]  /*02d0*/  ULEA UR9, UR9, UR4, 0x18 ;  /* 0x0000000409097291 */ /* 0x001fe4000f8ec03f */
[----:B------:R-:W-:-:S04]  /*02e0*/  UIADD3 UR4, -UR5, 0x100000, URZ ;  /* 0x0010000005047890 */ /* 0x000fc8000fffe13f */
[----:B------:R-:W-:Y:S02]  /*02f0*/  USHF.L.U32 UR5, UR4, 0xb, URZ ;  /* 0x0000000b04057899 */ /* 0x000fe4000800063f */
[----:B------:R-:W-:Y:S01]  /*0300*/  USHF.L.U32 UR4, UR4, 0x1, URZ ;  /* 0x0000000104047899 */ /* 0x000fe2000800063f */
[----:B------:R-:W0:Y:S11]  /*0310*/  FENCE.VIEW.ASYNC.S ;  /* 0x00000000000073c6 */ /* 0x000e360000000000 */
[----:B0-----:R0:W1:Y:S01]  /*0320*/  SYNCS.EXCH.64 URZ, [UR9], UR4 ;  /* 0x00000004093f75b2 */ /* 0x0010620008000100 */
[----:B------:R0:W2:Y:S01]  /*0330*/  SYNCS.EXCH.64 URZ, [UR9+0x20], UR6 ;  /* 0x00002006093f75b2 */ /* 0x0000a20008000100 */
[----:B------:R0:W3:Y:S01]  /*0340*/  SYNCS.EXCH.64 URZ, [UR9+0x8], UR4 ;  /* 0x00000804093f75b2 */ /* 0x0000e20008000100 */
[----:B------:R0:W4:Y:S01]  /*0350*/  SYNCS.EXCH.64 URZ, [UR9+0x28], UR6 ;  /* 0x00002806093f75b2 */ /* 0x0001220008000100 */
[----:B------:R0:W0:Y:S01]  /*0360*/  SYNCS.EXCH.64 URZ, [UR9+0x10], UR4 ;  /* 0x00001004093f75b2 */ /* 0x0000220008000100 */
[----:B------:R0:W0:Y:S01]  /*0370*/  SYNCS.EXCH.64 URZ, [UR9+0x30], UR6 ;  /* 0x00003006093f75b2 */ /* 0x0000220008000100 */
[----:B------:R0:W0:Y:S01]  /*0380*/  SYNCS.EXCH.64 URZ, [UR9+0x18], UR4 ;  /* 0x00001804093f75b2 */ /* 0x0000220008000100 */
[----:B------:R0:W0:Y:S01]  /*0390*/  SYNCS.EXCH.64 URZ, [UR9+0x38], UR6 ;  /* 0x00003806093f75b2 */ /* 0x0000220008000100 */
[----:B------:R-:W-:Y:S01]  /*03a0*/  NOP ;  /* 0x0000000000007918 */ /* 0x000fe20000000000 */
.L_x_2:
[----:B------:R-:W-:Y:S01]  /*03b0*/  SHF.R.S32.HI R4, RZ, 0x1f, R5 ;  /* 0x0000001fff047819 */ /* 0x000fe20000011405 */
[----:B------:R-:W5:Y:S01]  /*03c0*/  SHFL.IDX PT, R0, R0, RZ, 0x1f ;  /* 0x00001fff00007589 */ /* 0x000f6200000e0000 */
[----:B------:R-:W-:Y:S01]  /*03d0*/  ELECT P0, URZ, PT ;  /* 0x00000000003f782f */ /* 0x000fe20003800000 */
[----:B0-----:R-:W0:Y:S01]  /*03e0*/  S2UR UR9, SR_CTAID.X ;  /* 0x00000000000979c3 */ /* 0x001e220000002500 */
[----:B------:R-:W-:Y:S01]  /*03f0*/  LEA.HI R4, R4, R5, RZ, 0x7 ;  /* 0x0000000504047211 */ /* 0x000fe200078f38ff */
[----:B------:R-:W1:Y:S01]  /*0400*/  S2R R2, SR_CTAID.Y ;  /* 0x0000000000027919 */ /* 0x000e620000002600 */
[----:B------:R-:W-:Y:S01]  /*0410*/  SHF.R.S32.HI R6, RZ, 0x1f, R3 ;  /* 0x0000001fff067819 */ /* 0x000fe20000011403 */
[----:B------:R-:W-:Y:S01]  /*0420*/  ULDC UR4, c[0x0][0x154] ;  /* 0x0000550000047ab9 */ /* 0x000fe20000000800 */
[----:B------:R-:W-:Y:S01]  /*0430*/  LOP3.LUT R4, R4, 0xffffff80, RZ, 0xc0, !PT ;  /* 0xffffff8004047812 */ /* 0x000fe200078ec0ff */
[----:B------:R-:W-:Y:S01]  /*0440*/  NOP ;  /* 0x0000000000007918 */ /* 0x000fe20000000000 */
[----:B------:R-:W-:Y:S01]  /*0450*/  LEA.HI R6, R6, R3, RZ, 0x2 ;  /* 0x0000000306067211 */ /* 0x000fe200078f10ff */
[----:B------:R-:W2:Y:S01]  /*0460*/  LDC R13, c[0x0][0x148] ;  /* 0x00005200ff0d7b82 */ /* 0x000ea20000000800 */
[----:B------:R-:W-:Y:S01]  /*0470*/  NOP ;  /* 0x0000000000007918 */ /* 0x000fe20000000000 */
[----:B------:R-:W-:Y:S01]  /*0480*/  IMAD.IADD R4, R5, 0x1, -R4 ;  /* 0x0000000105047824 */ /* 0x000fe200078e0a04 */
[----:B------:R-:W-:-:S04]  /*0490*/  LOP3.LUT R6, R6, 0x3ffffffc, RZ, 0xc0, !PT ;  /* 0x3ffffffc06067812 */ /* 0x000fc800078ec0ff */
[----:B------:R-:W-:Y:S01]  /*04a0*/  SHF.R.S32.HI R5, RZ, 0x1f, R4 ;  /* 0x0000001fff057819 */ /* 0x000fe20000011404 */
[----:B------:R-:W-:Y:S01]  /*04b0*/  IMAD.IADD R6, R3, 0x1, -R6 ;  /* 0x0000000103067824 */ /* 0x000fe200078e0a06 */
[----:B------:R-:W3:Y:S02]  /*04c0*/  LDC R8, c[0x0][0x144] ;  /* 0x00005100ff087b82 */ /* 0x000ee40000000800 */
[----:B------:R-:W-:Y:S02]  /*04d0*/  LEA.HI R5, R5, R4, RZ, 0x3 ;  /* 0x0000000405057211 */ /* 0x000fe400078f18ff */
[----:B-----5:R-:W-:Y:S02]  /*04e0*/  ISETP.NE.OR P0, PT, R0, RZ, !P0 ;  /* 0x000000ff0000720c */ /* 0x020fe40004705670 */
[--C-:B------:R-:W-:Y:S02]  /*04f0*/  SHF.R.S32.HI R0, RZ, 0x3, R5.reuse ;  /* 0x00000003ff007819 */ /* 0x100fe40000011405 */
[----:B------:R-:W-:-:S04]  /*0500*/  SHF.R.S32.HI R5, RZ, 0x1f, R5 ;  /* 0x0000001fff057819 */ /* 0x000fc80000011405 */
[----:B------:R-:W-:-:S04]  /*0510*/  LEA.HI R5, R5, R0, RZ, 0x2 ;  /* 0x0000000005057211 */ /* 0x000fc800078f10ff */
[----:B------:R-:W-:Y:S01]  /*0520*/  LOP3.LUT R5, R5, 0xfffffffc, RZ, 0xc0, !PT ;  /* 0xfffffffc05057812 */ /* 0x000fe200078ec0ff */
[----:B------:R-:W-:Y:S01]  /*0530*/  VOTEU.ALL UP0, P0 ;  /* 0x00000000003f7886 */ /* 0x000fe20000000000 */
[----:B-1----:R-:W-:Y:S01]  /*0540*/  I2FP.F32.U32 R7, R2 ;  /* 0x0000000200077245 */ /* 0x002fe20000201000 */
[----:B------:R-:W-:Y:S02]  /*0550*/  VOTEU.ALL UP1, P0 ;  /* 0x00000000003f7886 */ /* 0x000fe40000020000 */
[----:B------:R-:W-:Y:S01]  /*0560*/  IMAD.IADD R5, R0, 0x1, -R5 ;  /* 0x0000000100057824 */ /* 0x000fe200078e0a05 */
[----:B------:R-:W1:Y:S01]  /*0570*/  @!UP0 S2UR UR7, SR_CgaCtaId ;  /* 0x00000000000789c3 */ /* 0x000e620000008800 */
[----:B0-----:R-:W-:Y:S01]  /*0580*/  I2FP.F32.U32 R0, UR9 ;  /* 0x0000000900007c45 */ /* 0x001fe20008201000 */
[----:B------:R-:W-:Y:S01]  /*0590*/  FMUL R9, R7, UR4 ;  /* 0x0000000407097c20 */ /* 0x000fe20008400000 */
[----:B------:R-:W-:Y:S01]  /*05a0*/  IMAD R5, R6, 0x4, R5 ;  /* 0x0000000406057824 */ /* 0x000fe200078e0205 */
[----:B------:R-:W-:Y:S01]  /*05b0*/  ULDC UR4, c[0x0][0x150] ;  /* 0x0000540000047ab9 */ /* 0x000fe20000000800 */
[----:B------:R-:W-:Y:S01]  /*05c0*/  @!UP0 UMOV UR6, 0x400 ;  /* 0x0000040000068882 */ /* 0x000fe20000000000 */
[----:B------:R-:W-:Y:S01]  /*05d0*/  FMUL R7, R0, UR4 ;  /* 0x0000000400077c20 */ /* 0x000fe20008400000 */
[----:B------:R-:W-:Y:S01]  /*05e0*/  IMAD.SHL.U32 R0, R5, 0x4, RZ ;  /* 0x0000000405007824 */ /* 0x000fe200078e00ff */
[----:B------:R-:W0:Y:S01]  /*05f0*/  LDC R6, c[0x0][0x140] ;  /* 0x00005000ff067b82 */ /* 0x000e220000000800 */
[----:B------:R-:W5:Y:S01]  /*0600*/  F2I.U32.TRUNC.NTZ R9, R9 ;  /* 0x0000000900097305 */ /* 0x000f62000020f000 */
[----:B------:R-:W-:-:S02]  /*0610*/  UMOV UR4, 0x20 ;  /* 0x0000002000047882 */ /* 0x000fc40000000000 */
[----:B------:R-:W-:Y:S01]  /*0620*/  LOP3.LUT R11, R5, 0xc, R0, 0x78, !PT ;  /* 0x0000000c050b7812 */ /* 0x000fe200078e7800 */
[----:B------:R-:W-:-:S04]  /*0630*/  @!UP0 UIADD3 UR4, -UR4, 0x100000, URZ ;  /* 0x0010000004048890 */ /* 0x000fc8000fffe13f */
[----:B------:R-:W-:Y:S02]  /*0640*/  @!UP0 USHF.L.U32 UR5, UR4, 0xb, URZ ;  /* 0x0000000b04058899 */ /* 0x000fe4000800063f */
[----:B------:R-:W-:Y:S01]  /*0650*/  @!UP0 USHF.L.U32 UR4, UR4, 0x1, URZ ;  /* 0x0000000104048899 */ /* 0x000fe2000800063f */
[----:B------:R-:W4:Y:S01]  /*0660*/  F2I.U32.TRUNC.NTZ R7, R7 ;  /* 0x0000000700077305 */ /* 0x000f22000020f000 */
[----:B------:R0:W-:Y:S01]  /*0670*/  STL [R1+0x454], R11 ;  /* 0x0004540b01007387 */ /* 0x0001e20000100800 */
[----:B-----5:R-:W-:Y:S01]  /*0680*/  IMAD.MOV R14, RZ, RZ, -R9 ;  /* 0x000000ffff0e7224 */ /* 0x020fe200078e0a09 */
[----:B-1----:R-:W-:Y:S01]  /*0690*/  @!UP0 ULEA UR6, UR7, UR6, 0x18 ;  /* 0x0000000607068291 */ /* 0x002fe2000f8ec03f */
[----:B------:R-:W-:Y:S02]  /*06a0*/  VOTEU.ALL UP0, P0 ;  /* 0x00000000003f7886 */ /* 0x000fe40000000000 */
[----:B--2---:R-:W-:Y:S01]  /*06b0*/  IMAD R0, R13, R14, R2 ;  /* 0x0000000e0d007224 */ /* 0x004fe200078e0202 */
[----:B------:R-:W-:-:S02]  /*06c0*/  LOP3.LUT P0, RZ, R4, 0x7, RZ, 0xc0, !PT ;  /* 0x0000000704ff7812 */ /* 0x000fc4000780c0ff */
[----:B0-----:R-:W-:Y:S01]  /*06d0*/  ISETP.EQ.U32.AND P3, PT, R6, 0x1, PT ;  /* 0x000000010600780c */ /* 0x001fe20003f62070 */
[----:B----4-:R-:W-:Y:S01]  /*06e0*/  IMAD.MOV R7, RZ, RZ, -R7 ;  /* 0x000000ffff077224 */ /* 0x010fe200078e0a07 */
[----:B------:R-:W-:Y:S02]  /*06f0*/  ISETP.NE.AND P1, PT, R0, R11, PT ;  /* 0x0000000b0000720c */ /* 0x000fe40003f25270 */
[----:B------:R-:W-:Y:S01]  /*0700*/  ISETP.LT.U32.AND P0, PT, R11, 0x2, !P0 ;  /* 0x000000020b00780c */ /* 0x000fe20004701070 */
[----:B---3--:R-:W-:Y:S01]  /*0710*/  IMAD R10, R8, R7, UR9 ;  /* 0x00000009080a7e24 */ /* 0x008fe2000f8e0207 */
[----:B------:R-:W0:Y:S02]  /*0720*/  FENCE.VIEW.ASYNC.S ;  /* 0x00000000000073c6 */ /* 0x000e240000000000 */
[----:B0-----:R0:W1:Y:S02]  /*0730*/  @!UP0 SYNCS.EXCH.64 URZ, [UR6+0x50], UR4 ;  /* 0x00005004063f85b2 */ /* 0x0010640008000100 */
[----:B------:R-:W-:-:S04]  /*0740*/  ISETP.EQ.OR P1, PT, R10, RZ, !P1 ;  /* 0x000000ff0a00720c */ /* 0x000fc80004f22670 */
[----:B------:R-:W-:Y:S01]  /*0750*/  PLOP3.LUT P0, PT, P0, P1, PT, 0x80, 0x0 ;  /* 0x000000000000781c */ /* 0x000fe20000703070 */
[----:B------:R0:W2:Y:S01]  /*0760*/  @!UP1 SYNCS.EXCH.64 URZ, [UR6+0x58], UR4 ;  /* 0x00005804063f95b2 */ /* 0x0000a20008000100 */
[----:B------:R-:W-:Y:S01]  /*0770*/  NOP ;  /* 0x0000000000007918 */ /* 0x000fe20000000000 */
[----:B------:R-:W-:Y:S10]  /*0780*/  @!P3 BRA `(.L_x_3) ;  /* 0x000000000008b947 */ /* 0x000ff40003800000 */
[----:B-12---:R-:W-:Y:S01]  /*0790*/  UCGABAR_ARV ;  /* 0x00000000000079c7 */ /* 0x006fe20008000000 */
[----:B------:R-:W-:Y:S05]  /*07a0*/  BRA `(.L_x_4) ;  /* 0x0000000000047947 */ /* 0x000fea0003800000 */
.L_x_3:
[----:B-12---:R-:W-:Y:S01]  /*07b0*/  NOP ;  /* 0x0000000000007918 */ /* 0x006fe20000000000 */
.L_x_4:
[----:B------:R-:W1:Y:S01]  /*07c0*/  LDC R0, c[0x0][0x65c] ;  /* 0x00019700ff007b82 */ /* 0x000e620000000800 */
[----:B------:R-:W-:Y:S02]  /*07d0*/  IMAD.U32 R4, RZ, RZ, UR9 ;  /* 0x00000009ff047e24 */ /* 0x000fe4000f8e00ff */
[----:B------:R-:W-:Y:S01]  /*07e0*/  IMAD.MOV.U32 R5, RZ, RZ, RZ ;  /* 0x000000ffff057224 */ /* 0x000fe200078e00ff */
[----:B-1----:R-:W-:-:S13]  /*07f0*/  ISETP.NE.AND P4, PT, R0, 0x1, PT ;  /* 0x000000010000780c */ /* 0x002fda0003f85270 */
[----:B------:R-:W1:Y:S01]  /*0800*/  @P4 LDC R7, c[0x0][0x10] ;  /* 0x00000400ff074b82 */ /* 0x000e620000000800 */
[----:B------:R-:W-:Y:S02]  /*0810*/  @P4 IMAD.MOV.U32 R3, RZ, RZ, RZ ;  /* 0x000000ffff034224 */ /* 0x000fe400078e00ff */
[----:B------:R-:W-:-:S05]  /*0820*/  @P4 IMAD.MOV.U32 R11, RZ, RZ, RZ ;  /* 0x000000ffff0b4224 */ /* 0x000fca00078e00ff */
[----:B------:R-:W2:Y:S01]  /*0830*/  @!P4 LDC R9, c[0x0][0xc] ;  /* 0x00000300ff09cb82 */ /* 0x000ea20000000800 */
[----:B-1----:R-:W-:-:S04]  /*0840*/  @P4 IMAD.WIDE.U32 R6, R7, UR9, R2 ;  /* 0x0000000907064c25 */ /* 0x002fc8000f8e0002 */
[----:B------:R-:W-:Y:S02]  /*0850*/  @P4 IMAD.MOV.U32 R8, RZ, RZ, R6 ;  /* 0x000000ffff084224 */ /* 0x000fe400078e0006 */
[----:B------:R-:W-:Y:S02]  /*0860*/  @P4 IMAD.IADD R15, R7, 0x1, R11 ;  /* 0x00000001070f4824 */ /* 0x000fe400078e020b */
[----:B--2---:R-:W-:-:S04]  /*0870*/  @!P4 IMAD.WIDE.U32 R4, R2, R9, R4 ;  /* 0x000000090204c225 */ /* 0x004fc800078e0004 */
[----:B------:R-:W-:Y:S02]  /*0880*/  @!P4 IMAD.MOV.U32 R8, RZ, RZ, R4 ;  /* 0x000000ffff08c224 */ /* 0x000fe400078e0004 */
[----:B------:R-:W-:-:S03]  /*0890*/  @!P4 IMAD.MOV.U32 R15, RZ, RZ, R5 ;  /* 0x000000ffff0fc224 */ /* 0x000fc600078e0005 */
[----:B------:R1:W-:Y:S04]  /*08a0*/  STL [R1+0x45c], R8 ;  /* 0x00045c0801007387 */ /* 0x0003e80000100800 */
[----:B------:R1:W-:Y:S01]  /*08b0*/  STL [R1+0x458], R15 ;  /* 0x0004580f01007387 */ /* 0x0003e20000100800 */
[----:B------:R-:W-:Y:S05]  /*08c0*/  @!P3 BRA `(.L_x_5) ;  /* 0x00000000000cb947 */ /* 0x000fea0003800000 */
[----:B------:R-:W-:Y:S01]  /*08d0*/  UCGABAR_WAIT ;  /* 0x0000000000007dc7 */ /* 0x000fe20008000000 */
[----:B------:R-:W-:Y:S01]  /*08e0*/  CCTL.IVALL ;  /* 0x00000000ff00798f */ /* 0x000fe20002000000 */
[----:B------:R-:W-:Y:S05]  /*08f0*/  BRA `(.L_x_6) ;  /* 0x0000000000047947 */ /* 0x000fea0003800000 */
.L_x_5:
[----:B------:R-:W-:Y:S06]  /*0900*/  BAR.SYNC.DEFER_BLOCKING 0x0 ;  /* 0x0000000000007b1d */ /* 0x000fec0000010000 */
.L_x_6:
[----:B------:R-:W-:Y:S05]  /*0910*/  @!P2 BRA `(.L_x_7) ;  /* 0x0000023000dca947 */ /* 0x000fea0003800000 */
[----:B------:R-:W-:-:S06]  /*0920*/  UISETP.GT.U32.AND UP0, UPT, UR10, 0x1, UPT ;  /* 0x000000010a00788c */ /* 0x000fcc000bf04070 */
[----:B------:R-:W-:-:S13]  /*0930*/  PLOP3.LUT P1, PT, PT, PT, UP0, 0x80, 0x0 ;  /* 0x000000000000781c */ /* 0x000fda0003f2f008 */
[----:B0-----:R-:W-:Y:S05]  /*0940*/  @P1 EXIT ;  /* 0x000000000000194d */ /* 0x001fea0003800000 */
[----:B------:R-:W-:Y:S01]  /*0950*/  IMAD.MOV.U32 R5, RZ, RZ, -0x1 ;  /* 0xffffffffff057424 */ /* 0x000fe200078e00ff */
[----:B------:R-:W-:Y:S01]  /*0960*/  ULDC.64 UR4, c[0x0][0x650] ;  /* 0x0001940000047ab9 */ /* 0x000fe20000000a00 */
[----:B------:R-:W-:Y:S01]  /*0970*/  IMAD.MOV.U32 R4, RZ, RZ, -0x1 ;  /* 0xffffffffff047424 */ /* 0x000fe200078e00ff */
[----:B------:R-:W-:Y:S01]  /*0980*/  ISETP.GE.U32.AND P1, PT, R8, UR4, PT ;  /* 0x0000000408007c0c */ /* 0x000fe2000bf26070 */
[----:B------:R-:W-:Y:S01]  /*0990*/  UMOV UR10, 0xffffffff ;  /* 0xffffffff000a7882 */ /* 0x000fe20000000000 */
[----:B------:R0:W-:Y:S01]  /*09a0*/  STL [R1+0x464], R5 ;  /* 0x0004640501007387 */ /* 0x0001e20000100800 */
[----:B------:R-:W-:Y:S02]  /*09b0*/  PRMT R0, RZ, 0x7610, R0 ;  /* 0x00007610ff007816 */ /* 0x000fe40000000000 */
[----:B------:R-:W-:Y:S01]  /*09c0*/  ISETP.GE.U32.AND.EX P1, PT, R15, UR5, PT, P1 ;  /* 0x000000050f007c0c */ /* 0x000fe2000bf26110 */
[----:B------:R0:W-:-:S12]  /*09d0*/  STL [R1+0x460], R4 ;  /* 0x0004600401007387 */ /* 0x0001d80000100800 */
[----:B0-----:R-:W-:Y:S05]  /*09e0*/  @P1 BRA `(.L_x_8) ;  /* 0x00000004003c1947 */ /* 0x001fea0003800000 */
[----:B------:R-:W-:Y:S01]  /*09f0*/  ULDC.64 UR14, c[0x0][0x628] ;  /* 0x00018a00000e7ab9 */ /* 0x000fe20000000a00 */
[----:B------:R-:W0:Y:S01]  /*0a00*/  LDC.64 R6, c[0x0][0x620] ;  /* 0x00018800ff067b82 */ /* 0x000e220000000a00 */
[----:B------:R-:W-:Y:S01]  /*0a10*/  ISETP.NE.U32.AND P1, PT, RZ, UR14, PT ;  /* 0x0000000eff007c0c */ /* 0x000fe2000bf25070 */
[----:B------:R-:W-:Y:S01]  /*0a20*/  ULDC UR11, c[0x0][0x630] ;  /* 0x00018c00000b7ab9 */ /* 0x000fe20000000800 */
[----:B------:R-:W-:Y:S02]  /*0a30*/  R2UR UR4, R8 ;  /* 0x00000000080472ca */ /* 0x000fe400000e0000 */
[----:B------:R-:W-:Y:S02]  /*0a40*/  ISETP.NE.AND.EX P1, PT, RZ, UR15, PT, P1 ;  /* 0x0000000fff007c0c */ /* 0x000fe4000bf25310 */
[----:B------:R-:W-:-:S11]  /*0a50*/  R2UR UR5, R15 ;  /* 0x000000000f0572ca */ /* 0x000fd600000e0000 */
[----:B------:R-:W-:Y:S05]  /*0a60*/  @!P1 BRA `(.L_x_9) ;  /* 0x0000000000309947 */ /* 0x000fea0003800000 */
[----:B------:R-:W-:Y:S01]  /*0a70*/  R2UR UR4, R8 ;  /* 0x00000000080472ca */ /* 0x000fe200000e0000 */
[----:B------:R-:W-:Y:S01]  /*0a80*/  ULDC UR8, c[0x0][0x634] ;  /* 0x00018d0000087ab9 */ /* 0x000fe20000000800 */
[----:B------:R-:W-:-:S11]  /*0a90*/  R2UR UR10, R15 ;  /* 0x000000000f0a72ca */ /* 0x000fd600000e0000 */
[----:B------:R-:W-:-:S04]  /*0aa0*/  UIADD3 UR8, UP0, UR4, UR8, URZ ;  /* 0x0000000804087290 */ /* 0x000fc8000ff1e03f */
[----:B------:R-:W-:-:S04]  /*0ab0*/  UIADD3.X UR10, URZ, UR10, URZ, UP0, !UPT ;  /* 0x0000000a3f0a7290 */ /* 0x000fc800087fe43f */
[----:B------:R-:W-:-:S04]  /*0ac0*/  UIMAD.WIDE.U32 UR4, UR10, UR14, URZ ;  /* 0x0000000e0a0472a5 */ /* 0x000fc8000f8e003f */
[----:B------:R-:W-:Y:S02]  /*0ad0*/  UIMAD.WIDE.U32 UR6, UP0, UR8, UR15, UR4 ;  /* 0x0000000f080672a5 */ /* 0x000fe4000f800004 */
[----:B------:R-:W-:Y:S02]  /*0ae0*/  UIMAD.WIDE.U32 UR4, UR8, UR14, URZ ;  /* 0x0000000e080472a5 */ /* 0x000fe4000f8e003f */
[----:B------:R-:W-:Y:S02]  /*0af0*/  UIADD3.X UR9, URZ, URZ, URZ, UP0, !UPT ;  /* 0x0000003f3f097290 */ /* 0x000fe400087fe43f */
[----:B------:R-:W-:Y:S01]  /*0b00*/  UIADD3 URZ, UP0, UR5, UR6, URZ ;  /* 0x00000006053f7290 */ /* 0x000fe2000ff1e03f */
[----:B------:R-:W-:-:S03]  /*0b10*/  UMOV UR8, UR7 ;  /* 0x0000000700087c82 */ /* 0x000fc60008000000 */
[----:B------:R-:W-:-:S12]  /*0b20*/  UIMAD.WIDE.U32.X UR4, UR10, UR15, UR8, UP0 ;  /* 0x0000000f0a0472a5 */ /* 0x000fd800080e0408 */
.L_x_9:
[----:B------:R-:W-:Y:S01]  /*0b30*/  USHF.R.U64 UR10, UR4, UR11, UR5 ;  /* 0x0000000b040a7299 */ /* 0x000fe20008001205 */
[----:B------:R-:W2:Y:S01]  /*0b40*/  LDC.64 R22, c[0x0][0x640] ;  /* 0x00019000ff167b82 */ /* 0x000ea20000000a00 */
[----:B------:R-:W-:Y:S01]  /*0b50*/  USHF.R.U32.HI UR4, URZ, UR11, UR5 ;  /* 0x0000000b3f047299 */ /* 0x000fe20008011605 */
[----:B------:R-:W-:Y:S02]  /*0b60*/  IMAD.MOV.U32 R4, RZ, RZ, R8 ;  /* 0x000000ffff047224 */ /* 0x000fe400078e0008 */
[----:B------:R-:W-:Y:S01]  /*0b70*/  IMAD R21, R13, R14, R2 ;  /* 0x0000000e0d157224 */ /* 0x000fe200078e0202 */
[----:B------:R-:W-:Y:S01]  /*0b80*/  IADD3 R3, P1, RZ, -UR10, RZ ;  /* 0x8000000aff037c10 */ /* 0x000fe2000ff3e0ff */
[----:B------:R-:W-:Y:S02]  /*0b90*/  IMAD.MOV.U32 R13, RZ, RZ, 0x1 ;  /* 0x00000001ff0d7424 */ /* 0x000fe400078e00ff */
[----:B------:R-:W1:Y:S02]  /*0ba0*/  LDC R12, c[0x0][0x618] ;  /* 0x00018600ff0c7b82 */ /* 0x000e640000000800 */
[----:B------:R-:W-:-:S04]  /*0bb0*/  IMAD.X R5, RZ, RZ, ~UR4, P1 ;  /* 0x80000004ff057e24 */ /* 0x000fc800088e06ff */
[-C--:B0-----:R-:W-:Y:S02]  /*0bc0*/  IMAD R0, R5, R6.reuse, RZ ;  /* 0x0000000605007224 */ /* 0x081fe400078e02ff */
[----:B------:R-:W0:Y:S01]  /*0bd0*/  LDC R16, c[0x0][0x608] ;  /* 0x00018200ff107b82 */ /* 0x000e220000000800 */
[----:B------:R-:W-:Y:S02]  /*0be0*/  IMAD.MOV.U32 R5, RZ, RZ, R15 ;  /* 0x000000ffff057224 */ /* 0x000fe400078e000f */
[----:B------:R-:W-:-:S05]  /*0bf0*/  IMAD.WIDE.U32 R4, R3, R6, R4 ;  /* 0x0000000603047225 */ /* 0x000fca00078e0004 */
[----:B------:R-:W3:Y:S01]  /*0c00*/  LDC R20, c[0x0][0x658] ;  /* 0x00019600ff147b82 */ /* 0x000ee20000000800 */
[----:B------:R-:W-:Y:S01]  /*0c10*/  IMAD R3, R3, R7, R0 ;  /* 0x0000000703037224 */ /* 0x000fe200078e0200 */
[----:B--2---:R-:W-:-:S03]  /*0c20*/  ISETP.NE.U32.AND P1, PT, R22, RZ, PT ;  /* 0x000000ff1600720c */ /* 0x004fc60003f25070 */
[----:B------:R-:W-:Y:S01]  /*0c30*/  IMAD.IADD R3, R5, 0x1, R3 ;  /* 0x0000000105037824 */ /* 0x000fe200078e0203 */
[----:B------:R-:W-:Y:S01]  /*0c40*/  ISETP.NE.AND.EX P1, PT, R23, RZ, PT, P1 ;  /* 0x000000ff1700720c */ /* 0x000fe20003f25310 */
[----:B------:R-:W-:Y:S01]  /*0c50*/  IMAD.MOV.U32 R5, RZ, RZ, -0x1 ;  /* 0xffffffffff057424 */ /* 0x000fe200078e00ff */
[----:B------:R-:W2:Y:S02]  /*0c60*/  LDC R18, c[0x0][0x600] ;  /* 0x00018000ff127b82 */ /* 0x000ea40000000800 */
[-CC-:B-1----:R-:W-:Y:S02]  /*0c70*/  SHF.R.U64 R8, R4, R12.reuse, R3.reuse ;  /* 0x0000000c04087219 */ /* 0x182fe40000001203 */
[----:B------:R-:W-:-:S04]  /*0c80*/  SHF.R.U32.HI R3, RZ, R12, R3 ;  /* 0x0000000cff037219 */ /* 0x000fc80000011603 */
[----:B------:R-:W1:Y:S01]  /*0c90*/  LDC R11, c[0x0][0x648] ;  /* 0x00019200ff0b7b82 */ /* 0x000e620000000800 */
[-CC-:B0-----:R-:W-:Y:S02]  /*0ca0*/  SHF.R.U64 R19, R8, R16.reuse, R3.reuse ;  /* 0x0000001008137219 */ /* 0x181fe40000001203 */
[----:B------:R-:W-:-:S05]  /*0cb0*/  SHF.R.U32.HI R3, RZ, R16, R3 ;  /* 0x00000010ff037219 */ /* 0x000fca0000011603 */
[----:B------:R-:W0:Y:S01]  /*0cc0*/  LDC R15, c[0x0][0x638] ;  /* 0x00018e00ff0f7b82 */ /* 0x000e220000000800 */
[-CC-:B---3--:R-:W-:Y:S02]  /*0cd0*/  SHF.R.U64 R12, R19, R20.reuse, R3.reuse ;  /* 0x00000014130c7219 */ /* 0x188fe40000001203 */
[-C--:B------:R-:W-:Y:S02]  /*0ce0*/  SHF.L.U32 R0, R5, R20.reuse, RZ ;  /* 0x0000001405007219 */ /* 0x080fe400000006ff */
[----:B------:R-:W-:Y:S01]  /*0cf0*/  SHF.R.U32.HI R3, RZ, R20, R3 ;  /* 0x00000014ff037219 */ /* 0x000fe20000011603 */
[----:B------:R-:W-:Y:S01]  /*0d00*/  IMAD.MOV.U32 R2, RZ, RZ, R12 ;  /* 0x000000ffff027224 */ /* 0x000fe200078e000c */
[----:B------:R-:W-:Y:S01]  /*0d10*/  LOP3.LUT R0, RZ, R0, RZ, 0x33, !PT ;  /* 0x00000000ff007212 */ /* 0x000fe200078e33ff */
[----:B------:R-:W3:Y:S01]  /*0d20*/  LDC R17, c[0x0][0x610] ;  /* 0x00018400ff117b82 */ /* 0x000ee20000000800 */
[----:B------:R-:W-:Y:S05]  /*0d30*/  @!P1 BRA `(.L_x_10) ;  /* 0x0000000000289947 */ /* 0x000fea0003800000 */
[----:B------:R-:W4:Y:S02]  /*0d40*/  LDC R7, c[0x0][0x64c] ;  /* 0x00019300ff077b82 */ /* 0x000f240000000800 */
[----:B----4-:R-:W-:-:S05]  /*0d50*/  IADD3 R7, P1, R12, R7, RZ ;  /* 0x000000070c077210 */ /* 0x010fca0007f3e0ff */
[----:B------:R-:W-:-:S04]  /*0d60*/  IMAD.X R9, RZ, RZ, R3, P1 ;  /* 0x000000ffff097224 */ /* 0x000fc800008e0603 */
[----:B------:R-:W-:-:S04]  /*0d70*/  IMAD.WIDE.U32 R2, R9, R22, RZ ;  /* 0x0000001609027225 */ /* 0x000fc800078e00ff */
[----:B------:R-:W-:-:S04]  /*0d80*/  IMAD.WIDE.U32 R4, P1, R7, R23, R2 ;  /* 0x0000001707047225 */ /* 0x000fc80007820002 */
[----:B------:R-:W-:-:S04]  /*0d90*/  IMAD.WIDE.U32 R2, R7, R22, RZ ;  /* 0x0000001607027225 */ /* 0x000fc800078e00ff */
[----:B------:R-:W-:Y:S01]  /*0da0*/  IMAD.X R7, RZ, RZ, RZ, P1 ;  /* 0x000000ffff077224 */ /* 0x000fe200008e06ff */
[----:B------:R-:W-:Y:S01]  /*0db0*/  IADD3 RZ, P1, R3, R4, RZ ;  /* 0x0000000403ff7210 */ /* 0x000fe20007f3e0ff */
[----:B------:R-:W-:-:S04]  /*0dc0*/  IMAD.MOV.U32 R6, RZ, RZ, R5 ;  /* 0x000000ffff067224 */ /* 0x000fc800078e0005 */
[----:B------:R-:W-:-:S08]  /*0dd0*/  IMAD.WIDE.U32.X R2, R9, R23, R6, P1 ;  /* 0x0000001709027225 */ /* 0x000fd000008e0406 */
.L_x_10:
[----:B-1----:R-:W-:Y:S01]  /*0de0*/  SHF.R.U64 R4, R2, R11, R3 ;  /* 0x0000000b02047219 */ /* 0x002fe20000001203 */
[----:B--2---:R-:W-:Y:S01]  /*0df0*/  VIADD R5, R18, 0xffffffff ;  /* 0xffffffff12057836 */ /* 0x004fe20000000000 */
[----:B------:R-:W-:Y:S02]  /*0e00*/  SHF.L.U32 R2, R13, R20, RZ ;  /* 0x000000140d027219 */ /* 0x000fe400000006ff */
[----:B------:R-:W-:Y:S01]  /*0e10*/  LOP3.LUT R3, R19, R0, RZ, 0xc0, !PT ;  /* 0x0000000013037212 */ /* 0x000fe200078ec0ff */
[----:B------:R-:W-:Y:S01]  /*0e20*/  IMAD.MOV R6, RZ, RZ, -R4 ;  /* 0x000000ffff067224 */ /* 0x000fe200078e0a04 */
[----:B------:R-:W-:Y:S02]  /*0e30*/  SEL R0, R10, R21, !P4 ;  /* 0x000000150a007207 */ /* 0x000fe40006000000 */
[----:B------:R-:W-:Y:S01]  /*0e40*/  LOP3.LUT R5, R8, R5, RZ, 0xc0, !PT ;  /* 0x0000000508057212 */ /* 0x000fe200078ec0ff */
[----:B------:R-:W-:Y:S02]  /*0e50*/  IMAD R7, R2, R4, R3 ;  /* 0x0000000402077224 */ /* 0x000fe400078e0203 */
[----:B0-----:R-:W-:-:S02]  /*0e60*/  IMAD R3, R6, R15, R12 ;  /* 0x0000000f06037224 */ /* 0x001fc400078e020c */
[----:B---3--:R-:W-:Y:S02]  /*0e70*/  IMAD R2, R7, R17, R0 ;  /* 0x0000001107027224 */ /* 0x008fe400078e0200 */
[----:B------:R-:W-:Y:S02]  /*0e80*/  IMAD R3, R3, R18, R5 ;  /* 0x0000001203037224 */ /* 0x000fe400078e0205 */
[----:B------:R-:W-:-:S03]  /*0e90*/  IMAD.MOV.U32 R0, RZ, RZ, 0x1 ;  /* 0x00000001ff007424 */ /* 0x000fc600078e00ff */
[----:B------:R-:W-:Y:S02]  /*0ea0*/  SEL R4, R3, R2, !P4 ;  /* 0x0000000203047207 */ /* 0x000fe40006000000 */
[----:B------:R-:W-:-:S03]  /*0eb0*/  SEL R2, R2, R3, !P4 ;  /* 0x0000000302027207 */ /* 0x000fc60006000000 */
[----:B------:R0:W-:Y:S04]  /*0ec0*/  STL [R1+0x460], R4 ;  /* 0x0004600401007387 */ /* 0x0001e80000100800 */
[----:B------:R0:W-:Y:S02]  /*0ed0*/  STL [R1+0x464], R2 ;  /* 0x0004640201007387 */ /* 0x0001e40000100800 */
.L_x_8:
[----:B------:R-:W-:-:S08]  /*0ee0*/  NOP ;  /* 0x0000000000007918 */ /* 0x000fd00000000000 */
[----:B------:R-:W2:Y:S02]  /*0ef0*/  USETMAXREG.TRY_ALLOC.CTAPOOL UP0, 0xf0 ;  /* 0x000000f0000079c8 */ /* 0x000ea40008000600 */
[----:B--2---:R-:W-:-:S13]  /*0f00*/  PLOP3.LUT P1, PT, PT, PT, UP0, 0x80, 0x0 ;  /* 0x000000000000781c */ /* 0x004fda0003f2f008 */
[----:B------:R-:W-:Y:S05]  /*0f10*/  @!P1 BRA `(.L_x_8) ;  /* 0xfffffffc00f09947 */ /* 0x000fea000383ffff */
[----:B------:R-:W-:Y:S01]  /*0f20*/  ULDC.64 UR4, c[0x0][0x598] ;  /* 0x0001660000047ab9 */ /* 0x000fe20000000a00 */
[----:B------:R-:W-:Y:S01]  /*0f30*/  ULDC.64 UR14, c[0x0][0x208] ;  /* 0x00008200000e7ab9 */ /* 0x000fe20000000a00 */
[----:B------:R-:W-:-:S04]  /*0f40*/  ISETP.NE.U32.AND P1, PT, RZ, UR4, PT ;  /* 0x00000004ff007c0c */ /* 0x000fc8000bf25070 */
[----:B------:R-:W-:-:S13]  /*0f50*/  ISETP.NE.AND.EX P1, PT, RZ, UR5, PT, P1 ;  /* 0x00000005ff007c0c */ /* 0x000fda000bf25310 */
[----:B------:R-:W-:Y:S05]  /*0f60*/  @!P1 BRA `(.L_x_11) ;  /* 0x0000000000209947 */ /* 0x000fea0003800000 */
[----:B0-----:R-:W0:Y:S02]  /*0f70*/  LDC.64 R2, c[0x0][0x598] ;  /* 0x00016600ff027b82 */ /* 0x001e240000000a00 */
[----:B0-----:R-:W2:Y:S02]  /*0f80*/  LDG.E.64 R2, desc[UR14][R2.64] ;  /* 0x0000000e02027981 */ /* 0x001ea4000c1e1b00 */
[----:B--2---:R-:W-:-:S04]  /*0f90*/  ISETP.NE.U32.AND P1, PT, R2, RZ, PT ;  /* 0x000000ff0200720c */ /* 0x004fc80003f25070 */
[----:B------:R-:W-:-:S13]  /*0fa0*/  ISETP.NE.AND.EX P1, PT, R3, RZ, PT, P1 ;  /* 0x000000ff0300720c */ /* 0x000fda0003f25310 */
[----:B------:R-:W-:Y:S05]  /*0fb0*/  @!P1 BRA `(.L_x_11) ;  /* 0x00000000000c9947 */ /* 0x000fea0003800000 */
[----:B------:R-:W2:Y:S02]  /*0fc0*/  LD.E R2, desc[UR14][R2.64] ;  /* 0x0000000e02027980 */ /* 0x000ea4000c101900 */
[----:B--2---:R-:W-:Y:S01]  /*0fd0*/  R2UR UR20, R2 ;  /* 0x00000000021472ca */ /* 0x004fe200000e0000 */
[----:B------:R-:W-:-:S14]  /*0fe0*/  BRA `(.L_x_12) ;  /* 0x0000000000247947 */ /* 0x000fdc0003800000 */
.L_x_11:
[----:B------:R-:W-:Y:S02]  /*0ff0*/  ULDC.64 UR4, c[0x0][0x588] ;  /* 0x0001620000047ab9 */ /* 0x000fe40000000a00 */
[----:B------:R-:W-:-:S04]  /*1000*/  ISETP.NE.U32.AND P1, PT, RZ, UR4, PT ;  /* 0x00000004ff007c0c */ /* 0x000fc8000bf25070 */
[----:B------:R-:W-:-:S13]  /*1010*/  ISETP.NE.AND.EX P1, PT, RZ, UR5, PT, P1 ;  /* 0x00000005ff007c0c */ /* 0x000fda000bf25310 */
[----:B------:R-:W-:Y:S05]  /*1020*/  @!P1 BRA `(.L_x_13) ;  /* 0x0000000000109947 */ /* 0x000fea0003800000 */
[----:B0-----:R-:W0:Y:S02]  /*1030*/  LDC.64 R2, c[0x0][0x588] ;  /* 0x00016200ff027b82 */ /* 0x001e240000000a00 */
[----:B0-----:R-:W2:Y:S02]  /*1040*/  LDG.E R2, desc[UR14][R2.64] ;  /* 0x0000000e02027981 */ /* 0x001ea4000c1e1900 */
[----:B--2---:R-:W-:Y:S01]  /*1050*/  R2UR UR20, R2 ;  /* 0x00000000021472ca */ /* 0x004fe200000e0000 */
[----:B------:R-:W-:-:S14]  /*1060*/  BRA `(.L_x_12) ;  /* 0x0000000000047947 */ /* 0x000fdc0003800000 */
.L_x_13:
[----:B------:R-:W-:-:S05]  /*1070*/  ULDC UR20, c[0x0][0x580] ;  /* 0x0001600000147ab9 */ /* 0x000fca0000000800 */
.L_x_12:
[----:B------:R-:W-:Y:S02]  /*1080*/  ULDC.64 UR4, c[0x0][0x5a0] ;  /* 0x0001680000047ab9 */ /* 0x000fe40000000a00 */
        /* <DEDUP_REMOVED lines=11> */
.L_x_14:
        /* <DEDUP_REMOVED lines=8> */
.L_x_16:
[----:B------:R-:W-:-:S05]  /*11c0*/  ULDC UR21, c[0x0][0x584] ;  /* 0x0001610000157ab9 */ /* 0x000fca0000000800 */
.L_x_15:
[----:B------:R-:W-:-:S13]  /*11d0*/  LOP3.LUT P1, RZ, R0, 0xff, RZ, 0xc0, !PT ;  /* 0x000000ff00ff7812 */ /* 0x000fda000782c0ff */
[----:B------:R-:W-:Y:S05]  /*11e0*/  @!P1 EXIT ;  /* 0x000000000000994d */ /* 0x000fea0003800000 */
[----:B------:R-:W-:Y:S01]  /*11f0*/  ULDC UR4, c[0x0][0x28c] ;  /* 0x0000a30000047ab9 */ /* 0x000fe20000000800 */
[----:B------:R-:W-:Y:S02]  /*1200*/  ULOP3.LUT UR22, UR13, 0x1, URZ, 0xfc, !UPT ;  /* 0x000000010d167892 */ /* 0x000fe4000f8efc3f */
[----:B------:R-:W-:-:S04]  /*1210*/  UIADD3 UR4, UR4, 0x3f, URZ ;  /* 0x0000003f04047890 */ /* 0x000fc8000fffe03f */
[----:B------:R-:W-:-:S04]  /*1220*/  USHF.R.S32.HI UR5, URZ, 0x1f, UR4 ;  /* 0x0000001f3f057899 */ /* 0x000fc80008011404 */
[----:B------:R-:W-:-:S03]  /*1230*/  ULEA.HI UR5, UR5, UR4, URZ, 0x6 ;  /* 0x0000000405057291 */ /* 0x000fc6000f8f303f */
[----:B------:R-:W-:Y:S01]  /*1240*/  UMOV UR4, URZ ;  /* 0x0000003f00047c82 */ /* 0x000fe20008000000 */
[----:B------:R-:W-:-:S03]  /*1250*/  USHF.R.S32.HI UR9, URZ, 0x6, UR5 ;  /* 0x000000063f097899 */ /* 0x000fc60008011405 */
[----:B------:R-:W-:-:S09]  /*1260*/  UMOV UR5, URZ ;  /* 0x0000003f00057c82 */ /* 0x000fd20008000000 */
.L_x_553:
[----:B------:R-:W-:Y:S01]  /*1270*/  STL [R1+0x450], RZ ;  /* 0x000450ff01007387 */ /* 0x000fe20000100800 */
[----:B--2---:R-:W2:Y:S01]  /*1280*/  S2UR UR18, SR_CgaCtaId ;  /* 0x00000000001279c3 */ /* 0x004ea20000008800 */
[----:B------:R-:W-:Y:S01]  /*1290*/  UMOV UR17, 0x400 ;  /* 0x0000040000117882 */ /* 0x000fe20000000000 */
[----:B------:R-:W-:Y:S01]  /*12a0*/  UMOV UR6, URZ ;  /* 0x0000003f00067c82 */ /* 0x000fe20008000000 */
[----:B------:R-:W-:Y:S01]  /*12b0*/  STL [R1+0x44c], RZ ;  /* 0x00044cff01007387 */ /* 0x000fe20000100800 */
[----:B------:R-:W-:Y:S01]  /*12c0*/  UMOV UR7, URZ ;  /* 0x0000003f00077c82 */ /* 0x000fe20008000000 */
[----:B------:R-:W-:Y:S01]  /*12d0*/  UMOV UR8, URZ ;  /* 0x0000003f00087c82 */ /* 0x000fe20008000000 */
[----:B------:R-:W-:Y:S01]  /*12e0*/  UMOV UR23, UR5 ;  /* 0x0000000500177c82 */ /* 0x000fe20008000000 */
[----:B------:R-:W-:Y:S01]  /*12f0*/  STL [R1+0x448], RZ ;  /* 0x000448ff01007387 */ /* 0x000fe20000100800 */
[----:B0-----:R-:W0:Y:S01]  /*1300*/  LDC R2, c[0x0][0x28c] ;  /* 0x0000a300ff027b82 */ /* 0x001e220000000800 */
[----:B------:R-:W-:-:S02]  /*1310*/  CS2R R236, SRZ ;  /* 0x0000000000ec7805 */ /* 0x000fc4000001ff00 */
[----:B------:R-:W-:Y:S01]  /*1320*/  CS2R R234, SRZ ;  /* 0x0000000000ea7805 */ /* 0x000fe2000001ff00 */
[----:B------:R-:W-:Y:S01]  /*1330*/  STL [R1+0x444], RZ ;  /* 0x000444ff01007387 */ /* 0x000fe20000100800 */
[----:B------:R-:W-:Y:S02]  /*1340*/  CS2R R232, SRZ ;  /* 0x0000000000e87805 */ /* 0x000fe4000001ff00 */
[----:B------:R-:W-:Y:S02]  /*1350*/  CS2R R230, SRZ ;  /* 0x0000000000e67805 */ /* 0x000fe4000001ff00 */
[----:B------:R-:W-:Y:S01]  /*1360*/  CS2R R228, SRZ ;  /* 0x0000000000e47805 */ /* 0x000fe2000001ff00 */
[----:B------:R-:W-:Y:S01]  /*1370*/  STL [R1+0x440], RZ ;  /* 0x000440ff01007387 */ /* 0x000fe20000100800 */
[----:B------:R-:W-:Y:S02]  /*1380*/  CS2R R226, SRZ ;  /* 0x0000000000e27805 */ /* 0x000fe4000001ff00 */
        /* <DEDUP_REMOVED lines=15> */
[----:B0-----:R-:W-:Y:S02]  /*1480*/  ISETP.GE.AND P1, PT, R2, 0x1, PT ;  /* 0x000000010200780c */ /* 0x001fe40003f26270 */
        /* <DEDUP_REMOVED lines=40> */
[----:B-1----:R-:W-:-:S02]  /*1710*/  CS2R R14, SRZ ;  /* 0x00000000000e7805 */ /* 0x002fc4000001ff00 */
[----:B------:R-:W-:Y:S01]  /*1720*/  CS2R R12, SRZ ;  /* 0x00000000000c7805 */ /* 0x000fe2000001ff00 */
[----:B------:R-:W-:Y:S01]  /*1730*/  STL [R1+0x404], RZ ;  /* 0x000404ff01007387 */ /* 0x000fe20000100800 */
[----:B------:R-:W-:Y:S02]  /*1740*/  CS2R R10, SRZ ;  /* 0x00000000000a7805 */ /* 0x000fe4000001ff00 */
[----:B------:R-:W-:Y:S02]  /*1750*/  CS2R R8, SRZ ;  /* 0x0000000000087805 */ /* 0x000fe4000001ff00 */
[----:B------:R-:W-:Y:S01]  /*1760*/  CS2R R6, SRZ ;  /* 0x0000000000067805 */ /* 0x000fe2000001ff00 */
[----:B------:R-:W-:Y:S01]  /*1770*/  STL [R1+0x400], RZ ;  /* 0x000400ff01007387 */ /* 0x000fe20000100800 */
[----:B------:R-:W-:Y:S01]  /*1780*/  CS2R R4, SRZ ;  /* 0x0000000000047805 */ /* 0x000fe2000001ff00 */
[----:B------:R-:W-:Y:S01]  /*1790*/  IMAD.MOV.U32 R3, RZ, RZ, RZ ;  /* 0x000000ffff037224 */ /* 0x000fe200078e00ff */
[----:B------:R-:W-:Y:S01]  /*17a0*/  CS2R R24, SRZ ;  /* 0x0000000000187805 */ /* 0x000fe2000001ff00 */
[----:B------:R-:W-:Y:S01]  /*17b0*/  STL [R1+0x3fc], RZ ;  /* 0x0003fcff01007387 */ /* 0x000fe20000100800 */
[----:B------:R-:W-:-:S02]  /*17c0*/  CS2R R26, SRZ ;  /* 0x00000000001a7805 */ /* 0x000fc4000001ff00 */
[----:B------:R-:W-:Y:S02]  /*17d0*/  CS2R R28, SRZ ;  /* 0x00000000001c7805 */ /* 0x000fe4000001ff00 */
[----:B------:R-:W-:Y:S01]  /*17e0*/  CS2R R30, SRZ ;  /* 0x00000000001e7805 */ /* 0x000fe2000001ff00 */
[----:B------:R-:W-:Y:S01]  /*17f0*/  STL [R1+0x3f8], RZ ;  /* 0x0003f8ff01007387 */ /* 0x000fe20000100800 */
[----:B------:R-:W-:Y:S02]  /*1800*/  CS2R R32, SRZ ;  /* 0x0000000000207805 */ /* 0x000fe4000001ff00 */
[----:B------:R-:W-:Y:S02]  /*1810*/  CS2R R34, SRZ ;  /* 0x0000000000227805 */ /* 0x000fe4000001ff00 */
        /* <DEDUP_REMOVED lines=77> */
[----:B------:R-:W-:Y:S04]  /*1cf0*/  STL [R1+0x3a8], RZ ;  /* 0x0003a8ff01007387 */ /* 0x000fe80000100800 */
        /* <DEDUP_REMOVED lines=106> */
[----:B------:R-:W-:Y:S04]  /*23a0*/  STL [R1], RZ ;  /* 0x000000ff01007387 */ /* 0x000fe80000100800 */
        /* <DEDUP_REMOVED lines=39> */
[----:B------:R-:W-:Y:S01]  /*2620*/  STL [R1+0xa0], RZ ;  /* 0x0000a0ff01007387 */ /* 0x000fe20000100800 */
[----:B------:R-:W0:Y:S03]  /*2630*/  S2R R0, SR_TID.X ;  /* 0x0000000000007919 */ /* 0x000e260000002100 */
        /* <DEDUP_REMOVED lines=8> */
[----:B0-----:R-:W-:-:S03]  /*26c0*/  LOP3.LUT R0, R0, 0x80, RZ, 0xc0, !PT ;  /* 0x0000008000007812 */ /* 0x001fc600078ec0ff */
[----:B------:R-:W-:Y:S01]  /*26d0*/  STL [R1+0xc4], RZ ;  /* 0x0000c4ff01007387 */ /* 0x000fe20000100800 */
[----:B------:R-:W-:-:S03]  /*26e0*/  SHF.R.U32.HI R0, RZ, 0x7, R0 ;  /* 0x00000007ff007819 */ /* 0x000fc60000011600 */
        /* <DEDUP_REMOVED lines=33> */
[----:B------:R-:W0:Y:S04]  /*2900*/  SHFL.IDX PT, R0, R0, RZ, 0x1f ;  /* 0x00001fff00007589 */ /* 0x000e2800000e0000 */
[----:B------:R1:W-:Y:S04]  /*2910*/  STL [R1+0x14c], RZ ;  /* 0x00014cff01007387 */ /* 0x0003e80000100800 */
[----:B------:R1:W-:Y:S04]  /*2920*/  STL [R1+0x150], RZ ;  /* 0x000150ff01007387 */ /* 0x0003e80000100800 */
[----:B------:R1:W-:Y:S04]  /*2930*/  STL [R1+0x154], RZ ;  /* 0x000154ff01007387 */ /* 0x0003e80000100800 */
[----:B------:R1:W-:Y:S04]  /*2940*/  STL [R1+0x158], RZ ;  /* 0x000158ff01007387 */ /* 0x0003e80000100800 */
[----:B------:R1:W-:Y:S04]  /*2950*/  STL [R1+0x15c], RZ ;  /* 0x00015cff01007387 */ /* 0x0003e80000100800 */
[----:B------:R1:W-:Y:S01]  /*2960*/  STL [R1+0x160], RZ ;  /* 0x000160ff01007387 */ /* 0x0003e20000100800 */
[----:B0-----:R-:W-:Y:S01]  /*2970*/  R2UR UR12, R0 ;  /* 0x00000000000c72ca */ /* 0x001fe200000e0000 */
[----:B------:R-:W-:-:S02]  /*2980*/  IMAD.U32 R0, RZ, RZ, UR4 ;  /* 0x00000004ff007e24 */ /* 0x000fc4000f8e00ff */
[----:B------:R1:W-:Y:S04]  /*2990*/  STL [R1+0x164], RZ ;  /* 0x000164ff01007387 */ /* 0x0003e80000100800 */
[----:B------:R1:W-:Y:S04]  /*29a0*/  STL [R1+0x168], RZ ;  /* 0x000168ff01007387 */ /* 0x0003e80000100800 */
[----:B------:R1:W-:Y:S02]  /*29b0*/  STL [R1+0x16c], RZ ;  /* 0x00016cff01007387 */ /* 0x0003e40000100800 */
[----:B------:R-:W-:-:S02]  /*29c0*/  ULEA.HI UR11, UR12, UR12, URZ, 0x1 ;  /* 0x0000000c0c0b7291 */ /* 0x000fc4000f8f083f */
[----:B------:R1:W-:Y:S02]  /*29d0*/  STL [R1+0x170], RZ ;  /* 0x000170ff01007387 */ /* 0x0003e40000100800 */
[----:B------:R-:W-:Y:S02]  /*29e0*/  ULOP3.LUT UR16, UR11, 0xffffe, URZ, 0xc0, !UPT ;  /* 0x000ffffe0b107892 */ /* 0x000fe4000f8ec03f */
[----:B------:R1:W-:Y:S01]  /*29f0*/  STL [R1+0x174], RZ ;  /* 0x000174ff01007387 */ /* 0x0003e20000100800 */
[----:B--2---:R-:W-:Y:S02]  /*2a00*/  ULEA UR11, UR18, UR17, 0x18 ;  /* 0x00000011120b7291 */ /* 0x004fe4000f8ec03f */
[----:B------:R-:W-:Y:S01]  /*2a10*/  UIADD3 UR16, UR12, -UR16, URZ ;  /* 0x800000100c107290 */ /* 0x000fe2000fffe03f */
[----:B------:R1:W-:Y:S03]  /*2a20*/  STL [R1+0x178], RZ ;  /* 0x000178ff01007387 */ /* 0x0003e60000100800 */
[----:B------:R-:W-:Y:S01]  /*2a30*/  ULEA UR16, UR16, UR11, 0xc ;  /* 0x0000000b10107291 */ /* 0x000fe2000f8e603f */
[----:B------:R1:W-:Y:S03]  /*2a40*/  STL [R1+0x17c], RZ ;  /* 0x00017cff01007387 */ /* 0x0003e60000100800 */
[----:B------:R-:W-:Y:S01]  /*2a50*/  UIADD3 UR16, UR16, 0x100, URZ ;  /* 0x0000010010107890 */ /* 0x000fe2000fffe03f */
[----:B------:R1:W-:Y:S03]  /*2a60*/  STL [R1+0x180], RZ ;  /* 0x000180ff01007387 */ /* 0x0003e60000100800 */
[----:B------:R-:W-:Y:S01]  /*2a70*/  USHF.R.U32.HI UR12, URZ, 0x4, UR16 ;  /* 0x000000043f0c7899 */ /* 0x000fe20008011610 */
[----:B------:R1:W-:Y:S03]  /*2a80*/  STL [R1+0x184], RZ ;  /* 0x000184ff01007387 */ /* 0x0003e60000100800 */
[----:B------:R-:W-:Y:S01]  /*2a90*/  ULOP3.LUT UR12, UR12, 0x3fff, URZ, 0xc0, !UPT ;  /* 0x00003fff0c0c7892 */ /* 0x000fe2000f8ec03f */
[----:B------:R1:W-:Y:S04]  /*2aa0*/  STL [R1+0x188], RZ ;  /* 0x000188ff01007387 */ /* 0x0003e80000100800 */
        /* <DEDUP_REMOVED lines=28> */
[----:B------:R1:W-:Y:S01]  /*2c70*/  STL [R1+0x1fc], RZ ;  /* 0x0001fcff01007387 */ /* 0x0003e20000100800 */
[----:B------:R-:W-:Y:S05]  /*2c80*/  @!P1 BRA `(.L_x_17) ;  /* 0x0000004000c09947 */ /* 0x000fea0003800000 */
[----:B------:R-:W-:-:S06]  /*2c90*/  UISETP.NE.AND UP0, UPT, UR22, 0x3, UPT ;  /* 0x000000031600788c */ /* 0x000fcc000bf05270 */
[----:B------:R-:W-:-:S13]  /*2ca0*/  PLOP3.LUT P2, PT, PT, PT, UP0, 0x80, 0x0 ;  /* 0x000000000000781c */ /* 0x000fda0003f4f008 */
[----:B------:R-:W-:Y:S05]  /*2cb0*/  @!P2 BRA `(.L_x_18) ;  /* 0x000000000004a947 */ /* 0x000fea0003800000 */
[----:B------:R-:W-:Y:S01]  /*2cc0*/  BPT.TRAP 0x1 ;  /* 0x000000040000795c */ /* 0x000fe20000300000 */
.L_x_18:
[----:B------:R-:W-:Y:S01]  /*2cd0*/  ULEA UR6, UR5, UR11, 0x3 ;  /* 0x0000000b05067291 */ /* 0x000fe2000f8e183f */
[----:B------:R-:W-:-:S05]  /*2ce0*/  IMAD.U32 R0, RZ, RZ, UR4 ;  /* 0x00000004ff007e24 */ /* 0x000fca000f8e00ff */
[----:B------:R-:W-:-:S04]  /*2cf0*/  SHF.L.U32 R0, R0, 0x1f, RZ ;  /* 0x0000001f00007819 */ /* 0x000fc800000006ff */
[----:B------:R0:W2:Y:S01]  /*2d00*/  SYNCS.PHASECHK.TRANS64.TRYWAIT P1, [UR6], R0 ;  /* 0x00000000ff0075a7 */ /* 0x0000a20008020146 */
[----:B------:R-:W-:Y:S05]  /*2d10*/  @!P2 BRA `(.L_x_19) ;  /* 0x000000000004a947 */ /* 0x000fea0003800000 */
[----:B------:R-:W-:Y:S01]  /*2d20*/  BPT.TRAP 0x1 ;  /* 0x000000040000795c */ /* 0x000fe20000300000 */
.L_x_19:
[----:B--2---:R-:W-:Y:S05]  /*2d30*/  @P1 BRA `(.L_x_20) ;  /* 0x0000000000081947 */ /* 0x004fea0003800000 */
[----:B------:R-:W2:Y:S02]  /*2d40*/  SYNCS.PHASECHK.TRANS64.TRYWAIT P1, [UR6], R0 ;  /* 0x00000000ff0075a7 */ /* 0x000ea40008020146 */
[----:B--2---:R-:W-:Y:S05]  /*2d50*/  @!P1 BRA `(.L_x_21) ;  /* 0x00000224005c9947 */ /* 0x004fea0003800000 */
.L_x_20:
[----:B------:R-:W-:Y:S01]  /*2d60*/  UIADD3 UR6, UR11, 0x10100, URZ ;  /* 0x000101000b067890 */ /* 0x000fe2000fffe03f */
[----:B------:R-:W-:Y:S01]  /*2d70*/  WARPGROUP.ARRIVE ;  /* 0x00000000000079c5 */ /* 0x000fe20000000000 */
[----:B------:R-:W-:Y:S02]  /*2d80*/  ULOP3.LUT UR7, UR12, 0x10000, URZ, 0xfc, !UPT ;  /* 0x000100000c077892 */ /* 0x000fe4000f8efc3f */
[----:B------:R-:W-:Y:S02]  /*2d90*/  USHF.R.U32.HI UR6, URZ, 0x4, UR6 ;  /* 0x000000043f067899 */ /* 0x000fe40008011606 */
[----:B------:R-:W-:Y:S02]  /*2da0*/  ULEA UR7, UR5, UR7, 0xa ;  /* 0x0000000705077291 */ /* 0x000fe4000f8e503f */
[----:B------:R-:W-:Y:S01]  /*2db0*/  ULOP3.LUT UR6, UR6, 0x3fff, URZ, 0xc0, !UPT ;  /* 0x00003fff06067892 */ /* 0x000fe2000f8ec03f */
[----:B------:R-:W-:Y:S01]  /*2dc0*/  UMOV UR17, 0x80000020 ;  /* 0x8000002000117882 */ /* 0x000fe20000000000 */
[----:B------:R-:W-:-:S02]  /*2dd0*/  UMOV UR19, 0x80000020 ;  /* 0x8000002000137882 */ /* 0x000fc40000000000 */
[----:B------:R-:W-:Y:S01]  /*2de0*/  ULOP3.LUT UR6, UR6, 0x10000, URZ, 0xfc, !UPT ;  /* 0x0001000006067892 */ /* 0x000fe2000f8efc3f */
[----:B------:R-:W-:-:S03]  /*2df0*/  UMOV UR16, UR7 ;  /* 0x0000000700107c82 */ /* 0x000fc60008000000 */
[----:B------:R-:W-:-:S03]  /*2e00*/  ULEA UR8, UR5, UR6, 0xa ;  /* 0x0000000605087291 */ /* 0x000fc6000f8e503f */
[----:B------:R-:W-:-:S04]  /*2e10*/  UMOV UR6, 0x2 ;  /* 0x0000000200067882 */ /* 0x000fc80000000000 */
[----:B------:R-:W-:Y:S02]  /*2e20*/  UMOV UR18, UR8 ;  /* 0x0000000800127c82 */ /* 0x000fe40008000000 */
[----:B------:R-:W-:Y:S01]  /*2e30*/  QGMMA.64x256x32.F32.E4M3.E4M3 R24, gdesc[UR16], RZ, !UPT, gsb0 ;  /* 0x03e00000101879f3 */ /* 0x000fe2000c0008ff */
[----:B------:R-:W-:Y:S01]  /*2e40*/  UIADD3 UR16, UR7, 0x200, URZ ;  /* 0x0000020007107890 */ /* 0x000fe2000fffe03f */
[----:B------:R-:W-:Y:S01]  /*2e50*/  UMOV UR17, 0x80000020 ;  /* 0x8000002000117882 */ /* 0x000fe20000000000 */
[----:B------:R-:W-:Y:S02]  /*2e60*/  WARPGROUP.DEPBAR.LE gsb0, 0x0 ;  /* 0x00008000000079c5 */ /* 0x000fe40000010000 */
[----:B------:R-:W-:Y:S04]  /*2e70*/  STL.64 [R1], R24 ;  /* 0x0000001801007387 */ /* 0x000fe80000100a00 */
[----:B------:R-:W-:Y:S04]  /*2e80*/  STL.64 [R1+0x8], R26 ;  /* 0x0000081a01007387 */ /* 0x000fe80000100a00 */
        /* <DEDUP_REMOVED lines=61> */
[----:B------:R3:W-:Y:S02]  /*3260*/  STL.64 [R1+0x1f8], R150 ;  /* 0x0001f89601007387 */ /* 0x0007e40000100a00 */
[----:B---3--:R-:W-:-:S06]  /*3270*/  WARPGROUP.ARRIVE ;  /* 0x00000000000079c5 */ /* 0x008fcc0000000000 */
[----:B------:R-:W-:Y:S03]  /*3280*/  QGMMA.64x256x32.F32.E4M3.E4M3 R24, gdesc[UR16], RZ, !UPT, gsb0 ;  /* 0x03e00000101879f3 */ /* 0x000fe6000c0008ff */
[----:B------:R-:W-:Y:S02]  /*3290*/  WARPGROUP.DEPBAR.LE gsb0, 0x0 ;  /* 0x00008000000079c5 */ /* 0x000fe40000010000 */
        /* <DEDUP_REMOVED lines=21> */
[----:B------:R3:W-:Y:S04]  /*33f0*/  STL.64 [R1+0x470], R108 ;  /* 0x0004706c01007387 */ /* 0x0007e80000100a00 */
        /* <DEDUP_REMOVED lines=70> */
[----:B---3--:R-:W3:Y:S04]  /*3860*/  LDL.LU.64 R108, [R1] ;  /* 0x00000000016c7983 */ /* 0x008ee80000300a00 */
[----:B------:R-:W3:Y:S04]  /*3870*/  LDL.LU.64 R110, [R1+0x8] ;  /* 0x00000800016e7983 */ /* 0x000ee80000300a00 */
        /* <DEDUP_REMOVED lines=61> */
[----:B------:R-:W3:Y:S01]  /*3c50*/  LDL.LU.64 R234, [R1+0x1f8] ;  /* 0x0001f80001ea7983 */ /* 0x000ee20000300a00 */
[----:B------:R-:W-:-:S02]  /*3c60*/  UIADD3 UR16, UR7, 0x2, URZ ;  /* 0x0000000207107890 */ /* 0x000fc4000fffe03f */
[----:B------:R-:W-:Y:S01]  /*3c70*/  UIADD3 UR18, UR8, 0x2, URZ ;  /* 0x0000000208127890 */ /* 0x000fe2000fffe03f */
[----:B------:R-:W-:Y:S01]  /*3c80*/  STL [R1+0x338], RZ ;  /* 0x000338ff01007387 */ /* 0x000fe20000100800 */
[----:B------:R-:W-:Y:S01]  /*3c90*/  UMOV UR17, 0x80000020 ;  /* 0x8000002000117882 */ /* 0x000fe20000000000 */
[----:B------:R-:W-:Y:S02]  /*3ca0*/  UMOV UR19, 0x80000020 ;  /* 0x8000002000137882 */ /* 0x000fe40000000000 */
        /* <DEDUP_REMOVED lines=25> */
[----:B---3--:R-:W-:-:S06]  /*3e40*/  WARPGROUP.ARRIVE ;  /* 0x00000000000079c5 */ /* 0x008fcc0000000000 */
[----:B------:R-:W-:Y:S03]  /*3e50*/  QGMMA.64x256x32.F32.E4M3.E4M3 R108, gdesc[UR16], R108, gsb0 ;  /* 0x03e00000106c79f3 */ /* 0x000fe6000800086c */
[----:B------:R-:W-:Y:S02]  /*3e60*/  WARPGROUP.DEPBAR.LE gsb0, 0x0 ;  /* 0x00008000000079c5 */ /* 0x000fe40000010000 */
[----:B------:R-:W-:Y:S01]  /*3e70*/  STL.64 [R1], R108 ;  /* 0x0000006c01007387 */ /* 0x000fe20000100a00 */
[----:B------:R-:W-:Y:S01]  /*3e80*/  UIADD3 UR16, UR7, 0x202, URZ ;  /* 0x0000020207107890 */ /* 0x000fe2000fffe03f */
[----:B------:R-:W-:Y:S02]  /*3e90*/  IMAD.MOV.U32 R2, RZ, RZ, R234 ;  /* 0x000000ffff027224 */ /* 0x000fe400078e00ea */
[----:B------:R-:W-:Y:S01]  /*3ea0*/  STL.64 [R1+0x8], R110 ;  /* 0x0000086e01007387 */ /* 0x000fe20000100a00 */
[----:B------:R-:W-:Y:S01]  /*3eb0*/  UMOV UR17, 0x80000020 ;  /* 0x8000002000117882 */ /* 0x000fe20000000000 */
[----:B------:R-:W-:Y:S01]  /*3ec0*/  ULDC UR7, c[0x0][0x50c] ;  /* 0x0001430000077ab9 */ /* 0x000fe20000000800 */
[----:B0-2---:R-:W-:Y:S01]  /*3ed0*/  IMAD.MOV.U32 R0, RZ, RZ, R235 ;  /* 0x000000ffff007224 */ /* 0x005fe200078e00eb */
        /* <DEDUP_REMOVED lines=62> */
[----:B0-----:R-:W3:Y:S04]  /*42c0*/  LDL.LU.64 R150, [R1+0x518] ;  /* 0x0005180001967983 */ /* 0x001ee80000300a00 */
        /* <DEDUP_REMOVED lines=21> */
[----:B------:R-:W-:Y:S01]  /*4420*/  UISETP.NE.AND UP0, UPT, UR7, 0x2, UPT ;  /* 0x000000020700788c */ /* 0x000fe2000bf05270 */
[----:B------:R-:W-:-:S02]  /*4430*/  CS2R R236, SRZ ;  /* 0x0000000000ec7805 */ /* 0x000fc4000001ff00 */
[----:B--2---:R-:W-:Y:S01]  /*4440*/  CS2R R234, SRZ ;  /* 0x0000000000ea7805 */ /* 0x004fe2000001ff00 */
[----:B------:R0:W-:Y:S01]  /*4450*/  STL [R1+0x2d0], RZ ;  /* 0x0002d0ff01007387 */ /* 0x0001e20000100800 */
[----:B------:R-:W-:Y:S01]  /*4460*/  USEL UR7, URZ, 0x1, UP0 ;  /* 0x000000013f077887 */ /* 0x000fe20008000000 */
[----:B------:R-:W-:Y:S02]  /*4470*/  CS2R R232, SRZ ;  /* 0x0000000000e87805 */ /* 0x000fe4000001ff00 */
[----:B------:R-:W-:Y:S01]  /*4480*/  CS2R R230, SRZ ;  /* 0x0000000000e67805 */ /* 0x000fe2000001ff00 */
[----:B------:R0:W-:Y:S01]  /*4490*/  STL [R1+0x2cc], RZ ;  /* 0x0002ccff01007387 */ /* 0x0001e20000100800 */
[----:B------:R-:W-:Y:S02]  /*44a0*/  CS2R R228, SRZ ;  /* 0x0000000000e47805 */ /* 0x000fe4000001ff00 */
[----:B------:R-:W-:Y:S02]  /*44b0*/  CS2R R226, SRZ ;  /* 0x0000000000e27805 */ /* 0x000fe4000001ff00 */
[----:B------:R-:W-:Y:S01]  /*44c0*/  ISETP.NE.AND P1, PT, RZ, UR7, PT ;  /* 0x00000007ff007c0c */ /* 0x000fe2000bf25270 */
[----:B------:R0:W-:Y:S01]  /*44d0*/  STL [R1+0x2c8], RZ ;  /* 0x0002c8ff01007387 */ /* 0x0001e20000100800 */
[----:B------:R-:W-:-:S02]  /*44e0*/  CS2R R224, SRZ ;  /* 0x0000000000e07805 */ /* 0x000fc4000001ff00 */
[----:B------:R-:W-:Y:S02]  /*44f0*/  CS2R R222, SRZ ;  /* 0x0000000000de7805 */ /* 0x000fe4000001ff00 */
[----:B------:R-:W-:Y:S01]  /*4500*/  CS2R R220, SRZ ;  /* 0x0000000000dc7805 */ /* 0x000fe2000001ff00 */
[----:B------:R0:W-:Y:S01]  /*4510*/  STL [R1+0x2c4], RZ ;  /* 0x0002c4ff01007387 */ /* 0x0001e20000100800 */
[----:B------:R-:W-:Y:S02]  /*4520*/  CS2R R218, SRZ ;  /* 0x0000000000da7805 */ /* 0x000fe4000001ff00 */
[----:B------:R-:W-:Y:S02]  /*4530*/  CS2R R216, SRZ ;  /* 0x0000000000d87805 */ /* 0x000fe4000001ff00 */
[----:B------:R-:W-:Y:S01]  /*4540*/  CS2R R214, SRZ ;  /* 0x0000000000d67805 */ /* 0x000fe2000001ff00 */
        /* <DEDUP_REMOVED lines=54> */
[----:B------:R-:W-:Y:S01]  /*48b0*/  CS2R R4, SRZ ;  /* 0x0000000000047805 */ /* 0x000fe2000001ff00 */
[----:B------:R-:W-:Y:S01]  /*48c0*/  IMAD.MOV.U32 R3, RZ, RZ, RZ ;  /* 0x000000ffff037224 */ /* 0x000fe200078e00ff */
        /* <DEDUP_REMOVED lines=35> */
[----:B---3--:R-:W-:-:S06]  /*4b00*/  WARPGROUP.ARRIVE ;  /* 0x00000000000079c5 */ /* 0x008fcc0000000000 */
[----:B------:R-:W-:Y:S03]  /*4b10*/  QGMMA.64x256x32.F32.E4M3.E4M3 R24, gdesc[UR16], R24, gsb0 ;  /* 0x03e00000101879f3 */ /* 0x000fe60008000818 */
[----:B------:R-:W-:Y:S02]  /*4b20*/  WARPGROUP.DEPBAR.LE gsb0, 0x0 ;  /* 0x00008000000079c5 */ /* 0x000fe40000010000 */
[----:B0-----:R-:W-:Y:S05]  /*4b30*/  @!P1 BRA `(.L_x_22) ;  /* 0x0000002000f89947 */ /* 0x001fea0003800000 */
[----:B------:R-:W2:Y:S04]  /*4b40*/  LDL R3, [R1] ;  /* 0x0000000001037983 */ /* 0x000ea80000100800 */
[----:B------:R-:W3:Y:S04]  /*4b50*/  LDL R4, [R1+0x4] ;  /* 0x0000040001047983 */ /* 0x000ee80000100800 */
[----:B------:R-:W4:Y:S04]  /*4b60*/  LDL R5, [R1+0x8] ;  /* 0x0000080001057983 */ /* 0x000f280000100800 */
[----:B------:R-:W5:Y:S04]  /*4b70*/  LDL R6, [R1+0xc] ;  /* 0x00000c0001067983 */ /* 0x000f680000100800 */
        /* <DEDUP_REMOVED lines=101> */
[----:B------:R0:W-:Y:S04]  /*51d0*/  STL [R1+0x4c0], R131 ;  /* 0x0004c08301007387 */ /* 0x0001e80000100800 */
[----:B0-----:R-:W5:Y:S04]  /*51e0*/  LDL R131, [R1+0x1a4] ;  /* 0x0001a40001837983 */ /* 0x001f680000100800 */
        /* <DEDUP_REMOVED lines=39> */
[----:B0-----:R-:W5:Y:S01]  /*5460*/  LDL R151, [R1+0x1f4] ;  /* 0x0001f40001977983 */ /* 0x001f620000100800 */
[----:B------:R-:W-:-:S01]  /*5470*/  FADD R2, RZ, R2 ;  /* 0x00000002ff027221 */ /* 0x000fc20000000000 */
[----:B------:R-:W-:Y:S01]  /*5480*/  FADD R0, RZ, R0 ;  /* 0x00000000ff007221 */ /* 0x000fe20000000000 */
[----:B--2---:R-:W-:-:S01]  /*5490*/  FADD R3, RZ, R3 ;  /* 0x00000003ff037221 */ /* 0x004fc20000000000 */
[----:B---3--:R-:W-:Y:S01]  /*54a0*/  FADD R4, RZ, R4 ;  /* 0x00000004ff047221 */ /* 0x008fe20000000000 */
[----:B----4-:R-:W-:-:S01]  /*54b0*/  FADD R5, RZ, R5 ;  /* 0x00000005ff057221 */ /* 0x010fc20000000000 */
[----:B-----5:R-:W-:Y:S01]  /*54c0*/  FADD R6, RZ, R6 ;  /* 0x00000006ff067221 */ /* 0x020fe20000000000 */
[----:B------:R-:W-:-:S01]  /*54d0*/  FADD R7, RZ, R7 ;  /* 0x00000007ff077221 */ /* 0x000fc20000000000 */
[----:B------:R-:W-:Y:S01]  /*54e0*/  FADD R8, RZ, R8 ;  /* 0x00000008ff087221 */ /* 0x000fe20000000000 */
        /* <DEDUP_REMOVED lines=13> */
[----:B------:R-:W2:Y:S01]  /*55c0*/  LDL.LU R131, [R1+0x4c0] ;  /* 0x0004c00001837983 */ /* 0x000ea20000300800 */
        /* <DEDUP_REMOVED lines=13> */
[----:B------:R-:W3:Y:S01]  /*56a0*/  LDL.LU R132, [R1+0x4bc] ;  /* 0x0004bc0001847983 */ /* 0x000ee20000300800 */
        /* <DEDUP_REMOVED lines=16> */
[----:B------:R0:W-:Y:S01]  /*57b0*/  STL [R1+0x200], R133 ;  /* 0x0002008501007387 */ /* 0x0001e20000100800 */
        /* <DEDUP_REMOVED lines=9> */
[----:B0-----:R-:W4:Y:S01]  /*5850*/  LDL.LU R133, [R1+0x4b8] ;  /* 0x0004b80001857983 */ /* 0x001f220000300800 */
[----:B------:R-:W-:-:S01]  /*5860*/  FADD R184, RZ, R184 ;  /* 0x000000b8ffb87221 */ /* 0x000fc20000000000 */
[----:B------:R-:W-:Y:S01]  /*5870*/  FADD R185, RZ, R185 ;  /* 0x000000b9ffb97221 */ /* 0x000fe20000000000 */
[----:B------:R-:W-:-:S01]  /*5880*/  FADD R186, RZ, R186 ;  /* 0x000000baffba7221 */ /* 0x000fc20000000000 */
        /* <DEDUP_REMOVED lines=10> */
[----:B0-----:R-:W5:Y:S01]  /*5930*/  LDL.LU R134, [R1+0x4b4] ;  /* 0x0004b40001867983 */ /* 0x001f620000300800 */
        /* <DEDUP_REMOVED lines=52> */
[----:B0-----:R-:W5:Y:S04]  /*5c80*/  LDL.LU R138, [R1+0x4a4] ;  /* 0x0004a400018a7983 */ /* 0x001f680000300800 */
[----:B------:R0:W-:Y:S01]  /*5c90*/  STL [R1+0x218], R139 ;  /* 0x0002188b01007387 */ /* 0x0001e20000100800 */
[----:B------:R-:W-:-:S03]  /*5ca0*/  FADD R140, RZ, R140 ;  /* 0x0000008cff8c7221 */ /* 0x000fc60000000000 */
        /* <DEDUP_REMOVED lines=34> */
[----:B------:R0:W-:Y:S04]  /*5ed0*/  STL [R1+0x248], R151 ;  /* 0x0002489701007387 */ /* 0x0001e80000100800 */
[----:B0-----:R-:W5:Y:S04]  /*5ee0*/  LDL.LU R151, [R1+0x470] ;  /* 0x0004700001977983 */ /* 0x001f680000300800 */
[----:B------:R0:W-:Y:S04]  /*5ef0*/  STL [R1+0x24c], R2 ;  /* 0x00024c0201007387 */ /* 0x0001e80000100800 */
[----:B------:R1:W-:Y:S01]  /*5f00*/  STL [R1+0x250], R0 ;  /* 0x0002500001007387 */ /* 0x0003e20000100800 */
[----:B0-----:R-:W-:-:S01]  /*5f10*/  FADD R2, RZ, R24 ;  /* 0x00000018ff027221 */ /* 0x001fc20000000000 */
[----:B-1----:R-:W-:-:S04]  /*5f20*/  FADD R0, RZ, R25 ;  /* 0x00000019ff007221 */ /* 0x002fc80000000000 */
        /* <DEDUP_REMOVED lines=211> */
[----:B--2---:R-:W-:-:S04]  /*6c60*/  FADD R0, RZ, R131 ;  /* 0x00000083ff007221 */ /* 0x004fc80000000000 */
[----:B------:R3:W-:Y:S04]  /*6c70*/  STL [R1+0x3fc], R2 ;  /* 0x0003fc0201007387 */ /* 0x0007e80000100800 */
[----:B------:R4:W-:Y:S01]  /*6c80*/  STL [R1+0x400], R0 ;  /* 0x0004000001007387 */ /* 0x0009e20000100800 */
[----:B---3--:R-:W-:-:S01]  /*6c90*/  FADD R2, RZ, R132 ;  /* 0x00000084ff027221 */ /* 0x008fc20000000000 */
[----:B----4-:R-:W-:-:S04]  /*6ca0*/  FADD R0, RZ, R133 ;  /* 0x00000085ff007221 */ /* 0x010fc80000000000 */
[----:B------:R5:W-:Y:S04]  /*6cb0*/  STL [R1+0x404], R2 ;  /* 0x0004040201007387 */ /* 0x000be80000100800 */
[----:B------:R0:W-:Y:S01]  /*6cc0*/  STL [R1+0x408], R0 ;  /* 0x0004080001007387 */ /* 0x0001e20000100800 */
[----:B-----5:R-:W-:-:S01]  /*6cd0*/  FADD R2, RZ, R134 ;  /* 0x00000086ff027221 */ /* 0x020fc20000000000 */
[----:B0-----:R-:W-:-:S04]  /*6ce0*/  FADD R0, RZ, R135 ;  /* 0x00000087ff007221 */ /* 0x001fc80000000000 */
        /* <DEDUP_REMOVED lines=34> */
[----:B------:R-:W-:-:S05]  /*6f10*/  UMOV UR6, URZ ;  /* 0x0000003f00067c82 */ /* 0x000fca0008000000 */
.L_x_22:
[----:B------:R-:W-:-:S04]  /*6f20*/  UIADD3 UR23, UR5, 0x1, URZ ;  /* 0x0000000105177890 */ /* 0x000fc8000fffe03f */
[----:B------:R-:W-:-:S04]  /*6f30*/  UISETP.NE.AND UP0, UPT, UR23, 0x4, UPT ;  /* 0x000000041700788c */ /* 0x000fc8000bf05270 */
[----:B------:R-:W-:Y:S02]  /*6f40*/  USEL UR8, URZ, 0x1, UP0 ;  /* 0x000000013f087887 */ /* 0x000fe40008000000 */
[----:B------:R-:W-:Y:S02]  /*6f50*/  USEL UR23, UR23, URZ, UP0 ;  /* 0x0000003f17177287 */ /* 0x000fe40008000000 */
[----:B------:R-:W-:-:S06]  /*6f60*/  ULOP3.LUT UR8, UR4, UR8, URZ, 0x3c, !UPT ;  /* 0x0000000804087292 */ /* 0x000fcc000f8e3c3f */
[----:B0-----:R-:W-:Y:S01]  /*6f70*/  IMAD.U32 R0, RZ, RZ, UR8 ;  /* 0x00000008ff007e24 */ /* 0x001fe2000f8e00ff */
[----:B------:R-:W-:-:S06]  /*6f80*/  UMOV UR8, 0x1 ;  /* 0x0000000100087882 */ /* 0x000fcc0000000000 */
.L_x_17:
[----:B------:R-:W-:-:S04]  /*6f90*/  UISETP.LT.AND UP0, UPT, UR9, 0x1, UPT ;  /* 0x000000010900788c */ /* 0x000fc8000bf01270 */
[----:B------:R-:W-:-:S04]  /*6fa0*/  USEL UR16, UR9, 0x1, UP0 ;  /* 0x0000000109107887 */ /* 0x000fc80008000000 */
[----:B------:R-:W-:-:S04]  /*6fb0*/  UIADD3 UR16, UR9, -UR16, URZ ;  /* 0x8000001009107290 */ /* 0x000fc8000fffe03f */
[----:B------:R-:W-:-:S06]  /*6fc0*/  UISETP.GE.AND UP0, UPT, UR16, 0x1, UPT ;  /* 0x000000011000788c */ /* 0x000fcc000bf06270 */
[----:B------:R-:W-:-:S13]  /*6fd0*/  PLOP3.LUT P1, PT, PT, PT, UP0, 0x80, 0x0 ;  /* 0x000000000000781c */ /* 0x000fda0003f2f008 */
[----:B------:R-:W-:Y:S05]  /*6fe0*/  @!P1 BRA `(.L_x_23) ;  /* 0x0000006000609947 */ /* 0x000fea0003800000 */
[----:B------:R-:W-:Y:S01]  /*6ff0*/  UMOV UR24, UR16 ;  /* 0x0000001000187c82 */ /* 0x000fe20008000000 */
[----:B------:R-:W-:Y:S01]  /*7000*/  UMOV UR25, UR5 ;  /* 0x0000000500197c82 */ /* 0x000fe20008000000 */
[----:B------:R-:W-:-:S05]  /*7010*/  ULDC UR26, c[0x0][0x50c] ;  /* 0x00014300001a7ab9 */ /* 0x000fca0000000800 */
.L_x_31:
[----:B------:R-:W-:-:S06]  /*7020*/  UISETP.NE.AND UP0, UPT, UR22, 0x3, UPT ;  /* 0x000000031600788c */ /* 0x000fcc000bf05270 */
[----:B------:R-:W-:-:S13]  /*7030*/  PLOP3.LUT P2, PT, PT, PT, UP0, 0x80, 0x0 ;  /* 0x000000000000781c */ /* 0x000fda0003f4f008 */
[----:B0-----:R-:W-:Y:S05]  /*7040*/  @!P2 BRA `(.L_x_24) ;  /* 0x000000000004a947 */ /* 0x001fea0003800000 */
[----:B------:R-:W-:Y:S01]  /*7050*/  BPT.TRAP 0x1 ;  /* 0x000000040000795c */ /* 0x000fe20000300000 */
.L_x_24:
[----:B------:R-:W0:Y:S01]  /*7060*/  S2UR UR16, SR_CgaCtaId ;  /* 0x00000000001079c3 */ /* 0x000e220000008800 */
[----:B------:R-:W-:Y:S01]  /*7070*/  UMOV UR11, 0x400 ;  /* 0x00000400000b7882 */ /* 0x000fe20000000000 */
[----:B------:R-:W-:Y:S01]  /*7080*/  SHF.L.U32 R2, R0, 0x1f, RZ ;  /* 0x0000001f00027819 */ /* 0x000fe200000006ff */
[----:B0-----:R-:W-:-:S04]  /*7090*/  ULEA UR11, UR16, UR11, 0x18 ;  /* 0x0000000b100b7291 */ /* 0x001fc8000f8ec03f */
[----:B------:R-:W-:-:S09]  /*70a0*/  ULEA UR16, UR23, UR11, 0x3 ;  /* 0x0000000b17107291 */ /* 0x000fd2000f8e183f */
[----:B------:R0:W2:Y:S01]  /*70b0*/  SYNCS.PHASECHK.TRANS64.TRYWAIT P1, [UR16], R2 ;  /* 0x00000002ff0075a7 */ /* 0x0000a20008020150 */
[----:B------:R-:W-:Y:S05]  /*70c0*/  @!P2 BRA `(.L_x_25) ;  /* 0x000000000004a947 */ /* 0x000fea0003800000 */
[----:B------:R-:W-:Y:S01]  /*70d0*/  BPT.TRAP 0x1 ;  /* 0x000000040000795c */ /* 0x000fe20000300000 */
.L_x_25:
[----:B--2---:R-:W-:Y:S05]  /*70e0*/  @P1 BRA `(.L_x_26) ;  /* 0x0000000000081947 */ /* 0x004fea0003800000 */
[----:B------:R-:W2:Y:S02]  /*70f0*/  SYNCS.PHASECHK.TRANS64.TRYWAIT P1, [UR16], R2 ;  /* 0x00000002ff0075a7 */ /* 0x000ea40008020150 */
[----:B--2---:R-:W-:Y:S05]  /*7100*/  @!P1 BRA `(.L_x_27) ;  /* 0x000001e000889947 */ /* 0x004fea0003800000 */
.L_x_26:
        /* <DEDUP_REMOVED lines=64> */
[----:B--2---:R-:W2:Y:S04]  /*7510*/  LDL.LU.64 R108, [R1] ;  /* 0x00000000016c7983 */ /* 0x004ea80000300a00 */
[----:B------:R-:W2:Y:S04]  /*7520*/  LDL.LU.64 R110, [R1+0x8] ;  /* 0x00000800016e7983 */ /* 0x000ea80000300a00 */
        /* <DEDUP_REMOVED lines=61> */
[----:B------:R-:W2:Y:S01]  /*7900*/  LDL.LU.64 R234, [R1+0x1f8] ;  /* 0x0001f80001ea7983 */ /* 0x000ea20000300a00 */
[----:B------:R-:W-:-:S02]  /*7910*/  UIADD3 UR16, UR11, 0x10100, URZ ;  /* 0x000101000b107890 */ /* 0x000fc4000fffe03f */
[----:B------:R-:W-:Y:S02]  /*7920*/  UISETP.NE.AND UP0, UPT, UR7, URZ, UPT ;  /* 0x0000003f0700728c */ /* 0x000fe4000bf05270 */
[----:B------:R-:W-:Y:S02]  /*7930*/  USHF.R.U32.HI UR16, URZ, 0x4, UR16 ;  /* 0x000000043f107899 */ /* 0x000fe40008011610 */
[----:B------:R-:W-:Y:S02]  /*7940*/  USEL UR8, UR8, URZ, !UP0 ;  /* 0x0000003f08087287 */ /* 0x000fe4000c000000 */
[----:B------:R-:W-:Y:S02]  /*7950*/  ULOP3.LUT UR16, UR16, 0x3fff, URZ, 0xc0, !UPT ;  /* 0x00003fff10107892 */ /* 0x000fe4000f8ec03f */
[----:B------:R-:W-:Y:S02]  /*7960*/  UISETP.NE.U32.AND UP0, UPT, UR8, URZ, UPT ;  /* 0x0000003f0800728c */ /* 0x000fe4000bf05070 */
[----:B------:R-:W-:-:S02]  /*7970*/  ULOP3.LUT UR7, UR12, 0x10000, URZ, 0xfc, !UPT ;  /* 0x000100000c077892 */ /* 0x000fc4000f8efc3f */
[----:B------:R-:W-:Y:S02]  /*7980*/  ULOP3.LUT UR8, UR16, 0x10000, URZ, 0xfc, !UPT ;  /* 0x0001000010087892 */ /* 0x000fe4000f8efc3f */
[----:B------:R-:W-:Y:S02]  /*7990*/  ULEA UR7, UR23, UR7, 0xa ;  /* 0x0000000717077291 */ /* 0x000fe4000f8e503f */
[----:B------:R-:W-:Y:S01]  /*79a0*/  ULEA UR8, UR23, UR8, 0xa ;  /* 0x0000000817087291 */ /* 0x000fe2000f8e503f */
[----:B------:R-:W-:Y:S01]  /*79b0*/  UMOV UR17, 0x80000020 ;  /* 0x8000002000117882 */ /* 0x000fe20000000000 */
[----:B------:R-:W-:-:S03]  /*79c0*/  UMOV UR19, 0x80000020 ;  /* 0x8000002000137882 */ /* 0x000fc60000000000 */
[----:B------:R-:W-:Y:S02]  /*79d0*/  UMOV UR16, UR7 ;  /* 0x0000000700107c82 */ /* 0x000fe40008000000 */
[----:B------:R-:W-:Y:S01]  /*79e0*/  UMOV UR18, UR8 ;  /* 0x0000000800127c82 */ /* 0x000fe20008000000 */
[----:B--2---:R-:W-:-:S06]  /*79f0*/  WARPGROUP.ARRIVE ;  /* 0x00000000000079c5 */ /* 0x004fcc0000000000 */
[----:B------:R-:W-:Y:S03]  /*7a00*/  QGMMA.64x256x32.F32.E4M3.E4M3 R108, gdesc[UR16], R108, UP0, gsb0 ;  /* 0x03e00000106c79f3 */ /* 0x000fe6000b80086c */
        /* <DEDUP_REMOVED lines=65> */
[----:B--2---:R-:W2:Y:S04]  /*7e20*/  LDL.LU.64 R234, [R1+0x868] ;  /* 0x0008680001ea7983 */ /* 0x004ea80000300a00 */
[----:B------:R-:W3:Y:S04]  /*7e30*/  LDL.LU.64 R232, [R1+0x860] ;  /* 0x0008600001e87983 */ /* 0x000ee80000300a00 */
[----:B------:R-:W4:Y:S04]  /*7e40*/  LDL.LU.64 R230, [R1+0x858] ;  /* 0x0008580001e67983 */ /* 0x000f280000300a00 */
        /* <DEDUP_REMOVED lines=60> */
[----:B------:R-:W4:Y:S01]  /*8210*/  LDL.LU.64 R108, [R1+0x670] ;  /* 0x00067000016c7983 */ /* 0x000f220000300a00 */
[----:B------:R-:W-:Y:S01]  /*8220*/  UIADD3 UR16, UR7, 0x200, URZ ;  /* 0x0000020007107890 */ /* 0x000fe2000fffe03f */
[----:B------:R-:W-:-:S02]  /*8230*/  UMOV UR17, 0x80000020 ;  /* 0x8000002000117882 */ /* 0x000fc40000000000 */
[----:B--2---:R-:W-:Y:S04]  /*8240*/  STL.64 [R1+0x668], R234 ;  /* 0x000668ea01007387 */ /* 0x004fe80000100a00 */
[----:B---3--:R-:W-:Y:S04]  /*8250*/  STL.64 [R1+0x660], R232 ;  /* 0x000660e801007387 */ /* 0x008fe80000100a00 */
[----:B----4-:R-:W-:Y:S04]  /*8260*/  STL.64 [R1+0x658], R230 ;  /* 0x000658e601007387 */ /* 0x010fe80000100a00 */
        /* <DEDUP_REMOVED lines=38> */
[----:B------:R-:W-:Y:S01]  /*84d0*/  STL.64 [R1+0x520], R152 ;  /* 0x0005209801007387 */ /* 0x000fe20000100a00 */
[----:B------:R-:W-:-:S06]  /*84e0*/  WARPGROUP.ARRIVE ;  /* 0x00000000000079c5 */ /* 0x000fcc0000000000 */
[----:B------:R-:W-:Y:S03]  /*84f0*/  QGMMA.64x256x32.F32.E4M3.E4M3 R24, gdesc[UR16], R24, UP0, gsb0 ;  /* 0x03e00000101879f3 */ /* 0x000fe6000b800818 */
        /* <DEDUP_REMOVED lines=88> */
[----:B------:R-:W-:Y:S01]  /*8a80*/  UIADD3 UR18, UR8, 0x2, URZ ;  /* 0x0000000208127890 */ /* 0x000fe2000fffe03f */
[----:B------:R-:W-:Y:S01]  /*8a90*/  UMOV UR17, 0x80000020 ;  /* 0x8000002000117882 */ /* 0x000fe20000000000 */
[----:B------:R-:W-:Y:S01]  /*8aa0*/  UMOV UR19, 0x80000020 ;  /* 0x8000002000137882 */ /* 0x000fe20000000000 */
[----:B--2---:R-:W-:-:S06]  /*8ab0*/  WARPGROUP.ARRIVE ;  /* 0x00000000000079c5 */ /* 0x004fcc0000000000 */
[----:B------:R-:W-:Y:S03]  /*8ac0*/  QGMMA.64x256x32.F32.E4M3.E4M3 R108, gdesc[UR16], R108, gsb0 ;  /* 0x03e00000106c79f3 */ /* 0x000fe6000800086c */
[----:B------:R-:W-:Y:S02]  /*8ad0*/  WARPGROUP.DEPBAR.LE gsb0, 0x0 ;  /* 0x00008000000079c5 */ /* 0x000fe40000010000 */
[----:B------:R-:W-:Y:S01]  /*8ae0*/  STL.64 [R1], R108 ;  /* 0x0000006c01007387 */ /* 0x000fe20000100a00 */
[----:B0-----:R-:W-:-:S03]  /*8af0*/  IMAD.MOV.U32 R2, RZ, RZ, R108 ;  /* 0x000000ffff027224 */ /* 0x001fc600078e006c */
        /* <DEDUP_REMOVED lines=63> */
[----:B0-----:R0:W5:Y:S04]  /*8ef0*/  LDL.LU.64 R234, [R1+0x668] ;  /* 0x0006680001ea7983 */ /* 0x0011680000300a00 */
[----:B------:R0:W5:Y:S04]  /*8f00*/  LDL.LU.64 R232, [R1+0x660] ;  /* 0x0006600001e87983 */ /* 0x0001680000300a00 */
        /* <DEDUP_REMOVED lines=62> */
[----:B------:R-:W-:Y:S01]  /*92f0*/  UIADD3 UR16, UR7, 0x202, URZ ;  /* 0x0000020207107890 */ /* 0x000fe2000fffe03f */
[----:B------:R-:W-:Y:S01]  /*9300*/  UMOV UR17, 0x80000020 ;  /* 0x8000002000117882 */ /* 0x000fe20000000000 */
[----:B------:R-:W-:-:S04]  /*9310*/  UIADD3 UR6, UR6, 0x2, URZ ;  /* 0x0000000206067890 */ /* 0x000fc8000fffe03f */
[----:B------:R-:W-:-:S04]  /*9320*/  UISETP.NE.AND UP0, UPT, UR6, UR26, UPT ;  /* 0x0000001a0600728c */ /* 0x000fc8000bf05270 */
[----:B------:R-:W-:-:S06]  /*9330*/  USEL UR7, URZ, 0x1, UP0 ;  /* 0x000000013f077887 */ /* 0x000fcc0008000000 */
[----:B------:R-:W-:Y:S01]  /*9340*/  ISETP.NE.AND P1, PT, RZ, UR7, PT ;  /* 0x00000007ff007c0c */ /* 0x000fe2000bf25270 */
[----:B--2---:R-:W-:-:S06]  /*9350*/  WARPGROUP.ARRIVE ;  /* 0x00000000000079c5 */ /* 0x004fcc0000000000 */
[----:B------:R-:W-:Y:S03]  /*9360*/  QGMMA.64x256x32.F32.E4M3.E4M3 R24, gdesc[UR16], R24, gsb0 ;  /* 0x03e00000101879f3 */ /* 0x000fe60008000818 */
[----:B------:R-:W-:-:S03]  /*9370*/  WARPGROUP.DEPBAR.LE gsb0, 0x0 ;  /* 0x00008000000079c5 */ /* 0x000fc60000010000 */
[----:B0-----:R-:W-:Y:S05]  /*9380*/  @!P1 BRA `(.L_x_28) ;  /* 0x0000003c000c9947 */ /* 0x001fea0003800000 */
[----:B-----5:R0:W-:Y:S04]  /*9390*/  STL [R1+0x69c], R225 ;  /* 0x00069ce101007387 */ /* 0x0201e80000100800 */
[----:B------:R2:W-:Y:S01]  /*93a0*/  STL [R1+0x698], R226 ;  /* 0x000698e201007387 */ /* 0x0005e20000100800 */
[----:B0-----:R-:W-:-:S03]  /*93b0*/  IMAD.MOV.U32 R225, RZ, RZ, R2 ;  /* 0x000000ffffe17224 */ /* 0x001fc600078e0002 */
[----:B--2---:R-:W2:Y:S04]  /*93c0*/  LDL R226, [R1+0x4] ;  /* 0x0000040001e27983 */ /* 0x004ea80000100800 */
[----:B------:R0:W-:Y:S04]  /*93d0*/  STL [R1+0x694], R227 ;  /* 0x000694e301007387 */ /* 0x0001e80000100800 */
[----:B0-----:R-:W3:Y:S04]  /*93e0*/  LDL R227, [R1+0x8] ;  /* 0x0000080001e37983 */ /* 0x001ee80000100800 */
[----:B------:R0:W-:Y:S04]  /*93f0*/  STL [R1+0x690], R228 ;  /* 0x000690e401007387 */ /* 0x0001e80000100800 */
[----:B0-----:R-:W4:Y:S04]  /*9400*/  LDL R228, [R1+0xc] ;  /* 0x00000c0001e47983 */ /* 0x001f280000100800 */
        /* <DEDUP_REMOVED lines=209> */
[----:B0-----:R-:W4:Y:S04]  /*a120*/  LDL.LU R121, [R1+0x200] ;  /* 0x0002000001797983 */ /* 0x001f280000300800 */
        /* <DEDUP_REMOVED lines=14> */
[----:B------:R-:W4:Y:S04]  /*a210*/  LDL.LU R2, [R1+0x230] ;  /* 0x0002300001027983 */ /* 0x000f280000300800 */
        /* <DEDUP_REMOVED lines=38> */
[----:B------:R0:W-:Y:S01]  /*a480*/  STL [R1+0x480], R148 ;  /* 0x0004809401007387 */ /* 0x0001e20000100800 */
[----:B------:R-:W-:-:S03]  /*a490*/  FADD R3, R225, R3 ;  /* 0x00000003e1037221 */ /* 0x000fc60000000000 */
[----:B0-----:R-:W4:Y:S04]  /*a4a0*/  LDL.LU R148, [R1+0x214] ;  /* 0x0002140001947983 */ /* 0x001f280000300800 */
[----:B------:R0:W-:Y:S01]  /*a4b0*/  STL [R1+0x47c], R149 ;  /* 0x00047c9501007387 */ /* 0x0001e20000100800 */
[----:B--2---:R-:W-:-:S01]  /*a4c0*/  FADD R4, R226, R4 ;  /* 0x00000004e2047221 */ /* 0x004fc20000000000 */
[----:B---3--:R-:W-:Y:S02]  /*a4d0*/  FADD R5, R227, R5 ;  /* 0x00000005e3057221 */ /* 0x008fe40000000000 */
[----:B0-----:R-:W2:Y:S04]  /*a4e0*/  LDL R149, [R1+0x1f4] ;  /* 0x0001f40001957983 */ /* 0x001ea80000100800 */
[----:B------:R0:W-:Y:S01]  /*a4f0*/  STL [R1+0x478], R150 ;  /* 0x0004789601007387 */ /* 0x0001e20000100800 */
[----:B----4-:R-:W-:-:S01]  /*a500*/  FADD R6, R228, R6 ;  /* 0x00000006e4067221 */ /* 0x010fc20000000000 */
[----:B------:R-:W-:-:S02]  /*a510*/  FADD R7, R229, R7 ;  /* 0x00000007e5077221 */ /* 0x000fc40000000000 */
[----:B0-----:R-:W3:Y:S04]  /*a520*/  LDL R150, [R1+0x1c0] ;  /* 0x0001c00001967983 */ /* 0x001ee80000100800 */
[----:B------:R0:W-:Y:S01]  /*a530*/  STL [R1+0x474], R151 ;  /* 0x0004749701007387 */ /* 0x0001e20000100800 */
[----:B------:R-:W-:-:S01]  /*a540*/  FADD R8, R230, R8 ;  /* 0x00000008e6087221 */ /* 0x000fc20000000000 */
[----:B------:R-:W-:Y:S02]  /*a550*/  FADD R9, R231, R9 ;  /* 0x00000009e7097221 */ /* 0x000fe40000000000 */
[----:B0-----:R-:W4:Y:S04]  /*a560*/  LDL R151, [R1+0x1f0] ;  /* 0x0001f00001977983 */ /* 0x001f280000100800 */
[----:B------:R0:W-:Y:S01]  /*a570*/  STL [R1+0x470], R0 ;  /* 0x0004700001007387 */ /* 0x0001e20000100800 */
[----:B------:R-:W-:-:S01]  /*a580*/  FADD R10, R232, R10 ;  /* 0x0000000ae80a7221 */ /* 0x000fc20000000000 */
[----:B------:R-:W-:-:S02]  /*a590*/  FADD R11, R233, R11 ;  /* 0x0000000be90b7221 */ /* 0x000fc40000000000 */
[----:B0-----:R-:W2:Y:S04]  /*a5a0*/  LDL.LU R0, [R1+0x210] ;  /* 0x0002100001007983 */ /* 0x001ea80000300800 */
[----:B------:R-:W3:Y:S04]  /*a5b0*/  LDL.LU R225, [R1+0x69c] ;  /* 0x00069c0001e17983 */ /* 0x000ee80000300800 */
[----:B------:R-:W4:Y:S04]  /*a5c0*/  LDL.LU R226, [R1+0x698] ;  /* 0x0006980001e27983 */ /* 0x000f280000300800 */
[----:B------:R-:W2:Y:S04]  /*a5d0*/  LDL.LU R227, [R1+0x694] ;  /* 0x0006940001e37983 */ /* 0x000ea80000300800 */
[----:B------:R-:W2:Y:S04]  /*a5e0*/  LDL.LU R228, [R1+0x690] ;  /* 0x0006900001e47983 */ /* 0x000ea80000300800 */
[----:B------:R-:W2:Y:S01]  /*a5f0*/  LDL.LU R229, [R1+0x68c] ;  /* 0x00068c0001e57983 */ /* 0x000ea20000300800 */
[----:B------:R-:W-:-:S03]  /*a600*/  FADD R12, R234, R12 ;  /* 0x0000000cea0c7221 */ /* 0x000fc60000000000 */
[----:B------:R-:W2:Y:S01]  /*a610*/  LDL.LU R230, [R1+0x688] ;  /* 0x0006880001e67983 */ /* 0x000ea20000300800 */
[----:B------:R-:W-:-:S03]  /*a620*/  FADD R13, R235, R13 ;  /* 0x0000000deb0d7221 */ /* 0x000fc60000000000 */
[----:B------:R-:W2:Y:S04]  /*a630*/  LDL.LU R231, [R1+0x684] ;  /* 0x0006840001e77983 */ /* 0x000ea80000300800 */
[----:B------:R-:W2:Y:S04]  /*a640*/  LDL.LU R232, [R1+0x680] ;  /* 0x0006800001e87983 */ /* 0x000ea80000300800 */
[----:B------:R-:W2:Y:S04]  /*a650*/  LDL.LU R233, [R1+0x67c] ;  /* 0x00067c0001e97983 */ /* 0x000ea80000300800 */
[----:B------:R-:W2:Y:S04]  /*a660*/  LDL.LU R234, [R1+0x678] ;  /* 0x0006780001ea7983 */ /* 0x000ea80000300800 */
[----:B------:R-:W2:Y:S01]  /*a670*/  LDL.LU R235, [R1+0x674] ;  /* 0x0006740001eb7983 */ /* 0x000ea20000300800 */
[----:B------:R-:W-:-:S01]  /*a680*/  FADD R14, R24, R14 ;  /* 0x0000000e180e7221 */ /* 0x000fc20000000000 */
[----:B------:R-:W-:Y:S01]  /*a690*/  FADD R15, R25, R15 ;  /* 0x0000000f190f7221 */ /* 0x000fe20000000000 */
[----:B------:R-:W-:-:S01]  /*a6a0*/  FADD R16, R26, R16 ;  /* 0x000000101a107221 */ /* 0x000fc20000000000 */
[----:B------:R-:W2:Y:S01]  /*a6b0*/  LDL.LU R24, [R1+0x670] ;  /* 0x0006700001187983 */ /* 0x000ea20000300800 */
[----:B------:R-:W-:-:S01]  /*a6c0*/  FADD R17, R27, R17 ;  /* 0x000000111b117221 */ /* 0x000fc20000000000 */
[----:B------:R-:W-:-:S02]  /*a6d0*/  FADD R18, R28, R18 ;  /* 0x000000121c127221 */ /* 0x000fc40000000000 */
[----:B------:R-:W2:Y:S01]  /*a6e0*/  LDL.LU R25, [R1+0x66c] ;  /* 0x00066c0001197983 */ /* 0x000ea20000300800 */
[----:B------:R-:W-:-:S03]  /*a6f0*/  FADD R19, R29, R19 ;  /* 0x000000131d137221 */ /* 0x000fc60000000000 */
        /* <DEDUP_REMOVED lines=155> */
[----:B---3--:R-:W-:-:S03]  /*b0b0*/  FADD R225, R107, R225 ;  /* 0x000000e16be17221 */ /* 0x008fc60000000000 */
[----:B------:R-:W3:Y:S01]  /*b0c0*/  LDL.LU R104, [R1+0x530] ;  /* 0x0005300001687983 */ /* 0x000ee20000300800 */
[----:B----4-:R-:W-:-:S03]  /*b0d0*/  FADD R226, R108, R226 ;  /* 0x000000e26ce27221 */ /* 0x010fc60000000000 */
[----:B------:R-:W4:Y:S01]  /*b0e0*/  LDL.LU R105, [R1+0x52c] ;  /* 0x00052c0001697983 */ /* 0x000f220000300800 */
[----:B--2---:R-:W-:-:S03]  /*b0f0*/  FADD R227, R109, R227 ;  /* 0x000000e36de37221 */ /* 0x004fc60000000000 */
        /* <DEDUP_REMOVED lines=15> */
[----:B------:R-:W-:-:S01]  /*b1f0*/  FADD R235, R117, R235 ;  /* 0x000000eb75eb7221 */ /* 0x000fc20000000000 */
[----:B------:R-:W-:Y:S02]  /*b200*/  FADD R121, R120, R121 ;  /* 0x0000007978797221 */ /* 0x000fe40000000000 */
[----:B------:R-:W2:Y:S01]  /*b210*/  LDL.LU R114, [R1+0x508] ;  /* 0x0005080001727983 */ /* 0x000ea20000300800 */
[----:B------:R-:W-:-:S03]  /*b220*/  FADD R236, R118, R236 ;  /* 0x000000ec76ec7221 */ /* 0x000fc60000000000 */
[----:B------:R-:W2:Y:S01]  /*b230*/  LDL.LU R115, [R1+0x504] ;  /* 0x0005040001737983 */ /* 0x000ea20000300800 */
[----:B------:R-:W-:-:S03]  /*b240*/  FADD R237, R119, R237 ;  /* 0x000000ed77ed7221 */ /* 0x000fc60000000000 */
[----:B------:R-:W2:Y:S01]  /*b250*/  LDL.LU R116, [R1+0x500] ;  /* 0x0005000001747983 */ /* 0x000ea20000300800 */
[----:B------:R-:W-:-:S03]  /*b260*/  FADD R123, R122, R123 ;  /* 0x0000007b7a7b7221 */ /* 0x000fc60000000000 */
[----:B------:R-:W2:Y:S04]  /*b270*/  LDL.LU R117, [R1+0x4fc] ;  /* 0x0004fc0001757983 */ /* 0x000ea80000300800 */
[----:B------:R-:W2:Y:S01]  /*b280*/  LDL.LU R118, [R1+0x4f8] ;  /* 0x0004f80001767983 */ /* 0x000ea20000300800 */
[----:B------:R-:W-:-:S03]  /*b290*/  FADD R125, R124, R125 ;  /* 0x0000007d7c7d7221 */ /* 0x000fc60000000000 */
[----:B------:R-:W2:Y:S04]  /*b2a0*/  LDL.LU R119, [R1+0x4f4] ;  /* 0x0004f40001777983 */ /* 0x000ea80000300800 */
[----:B------:R-:W2:Y:S04]  /*b2b0*/  LDL.LU R120, [R1+0x4f0] ;  /* 0x0004f00001787983 */ /* 0x000ea80000300800 */
[----:B------:R0:W-:Y:S01]  /*b2c0*/  STL [R1+0x200], R121 ;  /* 0x0002007901007387 */ /* 0x0001e20000100800 */
[----:B------:R-:W-:-:S01]  /*b2d0*/  FADD R127, R126, R127 ;  /* 0x0000007f7e7f7221 */ /* 0x000fc20000000000 */
[----:B------:R-:W-:Y:S01]  /*b2e0*/  FADD R0, R128, R0 ;  /* 0x0000000080007221 */ /* 0x000fe20000000000 */
[----:B------:R-:W-:-:S01]  /*b2f0*/  FADD R148, R150, R148 ;  /* 0x0000009496947221 */ /* 0x000fc20000000000 */
[----:B0-----:R-:W2:Y:S04]  /*b300*/  LDL.LU R121, [R1+0x4ec] ;  /* 0x0004ec0001797983 */ /* 0x001ea80000300800 */
        /* <DEDUP_REMOVED lines=9> */
[----:B------:R-:W-:-:S02]  /*b3a0*/  FADD R136, R137, R136 ;  /* 0x0000008889887221 */ /* 0x000fc40000000000 */
[----:B0-----:R-:W2:Y:S04]  /*b3b0*/  LDL.LU R125, [R1+0x4dc] ;  /* 0x0004dc00017d7983 */ /* 0x001ea80000300800 */
[----:B------:R-:W2:Y:S04]  /*b3c0*/  LDL.LU R126, [R1+0x4d8] ;  /* 0x0004d800017e7983 */ /* 0x000ea80000300800 */
[----:B------:R0:W-:Y:S01]  /*b3d0*/  STL [R1+0x20c], R127 ;  /* 0x00020c7f01007387 */ /* 0x0001e20000100800 */
[----:B------:R-:W-:-:S01]  /*b3e0*/  FADD R132, R134, R132 ;  /* 0x0000008486847221 */ /* 0x000fc20000000000 */
[----:B------:R-:W-:-:S02]  /*b3f0*/  FADD R2, R130, R2 ;  /* 0x0000000282027221 */ /* 0x000fc40000000000 */
[----:B0-----:R-:W2:Y:S04]  /*b400*/  LDL.LU R127, [R1+0x4d4] ;  /* 0x0004d400017f7983 */ /* 0x001ea80000300800 */
[----:B------:R-:W2:Y:S04]  /*b410*/  LDL.LU R128, [R1+0x4d0] ;  /* 0x0004d00001807983 */ /* 0x000ea80000300800 */
[----:B------:R-:W-:Y:S04]  /*b420*/  STL [R1+0x210], R0 ;  /* 0x0002100001007387 */ /* 0x000fe80000100800 */
[----:B------:R-:W-:Y:S04]  /*b430*/  STL [R1+0x214], R148 ;  /* 0x0002149401007387 */ /* 0x000fe80000100800 */
[----:B------:R-:W-:Y:S04]  /*b440*/  STL [R1+0x218], R144 ;  /* 0x0002189001007387 */ /* 0x000fe80000100800 */
[----:B------:R-:W-:Y:S04]  /*b450*/  STL [R1+0x21c], R142 ;  /* 0x00021c8e01007387 */ /* 0x000fe80000100800 */
[----:B------:R-:W-:Y:S04]  /*b460*/  STL [R1+0x220], R140 ;  /* 0x0002208c01007387 */ /* 0x000fe80000100800 */
[----:B------:R-:W-:Y:S04]  /*b470*/  STL [R1+0x224], R138 ;  /* 0x0002248a01007387 */ /* 0x000fe80000100800 */
[----:B------:R-:W3:Y:S04]  /*b480*/  LDL.LU R130, [R1+0x234] ;  /* 0x0002340001827983 */ /* 0x000ee80000300800 */
[----:B------:R-:W-:Y:S04]  /*b490*/  STL [R1+0x228], R136 ;  /* 0x0002288801007387 */ /* 0x000fe80000100800 */
[----:B------:R0:W-:Y:S04]  /*b4a0*/  STL [R1+0x22c], R132 ;  /* 0x00022c8401007387 */ /* 0x0001e80000100800 */
[----:B0-----:R-:W4:Y:S04]  /*b4b0*/  LDL.LU R132, [R1+0x238] ;  /* 0x0002380001847983 */ /* 0x001f280000300800 */
[----:B------:R-:W2:Y:S04]  /*b4c0*/  LDL.LU R134, [R1+0x23c] ;  /* 0x00023c0001867983 */ /* 0x000ea80000300800 */
[----:B------:R0:W-:Y:S04]  /*b4d0*/  STL [R1+0x230], R2 ;  /* 0x0002300201007387 */ /* 0x0001e80000100800 */
[----:B------:R-:W2:Y:S04]  /*b4e0*/  LDL.LU R136, [R1+0x240] ;  /* 0x0002400001887983 */ /* 0x000ea80000300800 */
        /* <DEDUP_REMOVED lines=11> */
[----:B0-----:R-:W2:Y:S04]  /*b5a0*/  LDL.LU R2, [R1+0x270] ;  /* 0x0002700001027983 */ /* 0x001ea80000300800 */
[----:B------:R-:W2:Y:S01]  /*b5b0*/  LDL.LU R0, [R1+0x274] ;  /* 0x0002740001007983 */ /* 0x000ea20000300800 */
[----:B---3--:R-:W-:-:S03]  /*b5c0*/  FADD R130, R129, R130 ;  /* 0x0000008281827221 */ /* 0x008fc60000000000 */
[----:B------:R-:W3:Y:S04]  /*b5d0*/  LDL.LU R129, [R1+0x4cc] ;  /* 0x0004cc0001817983 */ /* 0x000ee80000300800 */
[----:B------:R0:W-:Y:S04]  /*b5e0*/  STL [R1+0x234], R130 ;  /* 0x0002348201007387 */ /* 0x0001e80000100800 */
[----:B0-----:R-:W3:Y:S01]  /*b5f0*/  LDL.LU R130, [R1+0x4c8] ;  /* 0x0004c80001827983 */ /* 0x001ee20000300800 */
[----:B----4-:R-:W-:-:S03]  /*b600*/  FADD R132, R131, R132 ;  /* 0x0000008483847221 */ /* 0x010fc60000000000 */
[----:B------:R-:W4:Y:S01]  /*b610*/  LDL.LU R131, [R1+0x4c4] ;  /* 0x0004c40001837983 */ /* 0x000f220000300800 */
[----:B--2---:R-:W-:-:S03]  /*b620*/  FADD R134, R133, R134 ;  /* 0x0000008685867221 */ /* 0x004fc60000000000 */
[----:B------:R0:W-:Y:S01]  /*b630*/  STL [R1+0x238], R132 ;  /* 0x0002388401007387 */ /* 0x0001e20000100800 */
[----:B------:R-:W-:-:S03]  /*b640*/  FADD R136, R135, R136 ;  /* 0x0000008887887221 */ /* 0x000fc60000000000 */
[----:B0-----:R-:W2:Y:S01]  /*b650*/  LDL.LU R132, [R1+0x4c0] ;  /* 0x0004c00001847983 */ /* 0x001ea20000300800 */
[----:B------:R-:W-:-:S03]  /*b660*/  FADD R150, R151, R150 ;  /* 0x0000009697967221 */ /* 0x000fc60000000000 */
[----:B------:R-:W2:Y:S01]  /*b670*/  LDL.LU R133, [R1+0x4bc] ;  /* 0x0004bc0001857983 */ /* 0x000ea20000300800 */
[----:B------:R-:W-:-:S03]  /*b680*/  FADD R148, R149, R148 ;  /* 0x0000009495947221 */ /* 0x000fc60000000000 */
[----:B------:R0:W-:Y:S01]  /*b690*/  STL [R1+0x23c], R134 ;  /* 0x00023c8601007387 */ /* 0x0001e20000100800 */
[----:B------:R-:W-:-:S01]  /*b6a0*/  FADD R146, R147, R146 ;  /* 0x0000009293927221 */ /* 0x000fc20000000000 */
[----:B------:R-:W-:Y:S02]  /*b6b0*/  FADD R144, R145, R144 ;  /* 0x0000009091907221 */ /* 0x000fe40000000000 */
[----:B0-----:R-:W2:Y:S01]  /*b6c0*/  LDL.LU R134, [R1+0x4b8] ;  /* 0x0004b80001867983 */ /* 0x001ea20000300800 */
[----:B------:R-:W-:-:S03]  /*b6d0*/  FADD R143, R24, R143 ;  /* 0x0000008f188f7221 */ /* 0x000fc60000000000 */
[----:B------:R-:W2:Y:S01]  /*b6e0*/  LDL.LU R135, [R1+0x4b4] ;  /* 0x0004b40001877983 */ /* 0x000ea20000300800 */
[----:B------:R-:W-:-:S03]  /*b6f0*/  FADD R142, R25, R142 ;  /* 0x0000008e198e7221 */ /* 0x000fc60000000000 */
[----:B------:R0:W-:Y:S01]  /*b700*/  STL [R1+0x240], R136 ;  /* 0x0002408801007387 */ /* 0x0001e20000100800 */
[----:B------:R-:W-:-:S01]  /*b710*/  FADD R141, R26, R141 ;  /* 0x0000008d1a8d7221 */ /* 0x000fc20000000000 */
[----:B------:R-:W-:Y:S01]  /*b720*/  FADD R140, R27, R140 ;  /* 0x0000008c1b8c7221 */ /* 0x000fe20000000000 */
[----:B------:R-:W-:-:S01]  /*b730*/  FADD R139, R28, R139 ;  /* 0x0000008b1c8b7221 */ /* 0x000fc20000000000 */
[----:B0-----:R-:W2:Y:S01]  /*b740*/  LDL.LU R136, [R1+0x4b0] ;  /* 0x0004b00001887983 */ /* 0x001ea20000300800 */
[----:B------:R-:W-:-:S03]  /*b750*/  FADD R138, R29, R138 ;  /* 0x0000008a1d8a7221 */ /* 0x000fc60000000000 */
[----:B------:R0:W-:Y:S01]  /*b760*/  STL [R1+0x244], R150 ;  /* 0x0002449601007387 */ /* 0x0001e20000100800 */
[----:B------:R-:W-:-:S03]  /*b770*/  FADD R137, R30, R137 ;  /* 0x000000891e897221 */ /* 0x000fc60000000000 */
[----:B------:R1:W-:Y:S01]  /*b780*/  STL [R1+0x248], R148 ;  /* 0x0002489401007387 */ /* 0x0003e20000100800 */
[----:B------:R-:W-:-:S03]  /*b790*/  FADD R2, R31, R2 ;  /* 0x000000021f027221 */ /* 0x000fc60000000000 */
[----:B------:R1:W-:Y:S01]  /*b7a0*/  STL [R1+0x24c], R146 ;  /* 0x00024c9201007387 */ /* 0x0003e20000100800 */
[----:B------:R-:W-:-:S03]  /*b7b0*/  FADD R0, R32, R0 ;  /* 0x0000000020007221 */ /* 0x000fc60000000000 */
[----:B------:R1:W-:Y:S04]  /*b7c0*/  STL [R1+0x250], R144 ;  /* 0x0002509001007387 */ /* 0x0003e80000100800 */
[----:B------:R1:W-:Y:S04]  /*b7d0*/  STL [R1+0x254], R143 ;  /* 0x0002548f01007387 */ /* 0x0003e80000100800 */
[----:B------:R1:W-:Y:S04]  /*b7e0*/  STL [R1+0x258], R142 ;  /* 0x0002588e01007387 */ /* 0x0003e80000100800 */
[----:B------:R1:W-:Y:S04]  /*b7f0*/  STL [R1+0x25c], R141 ;  /* 0x00025c8d01007387 */ /* 0x0003e80000100800 */
[----:B------:R1:W-:Y:S04]  /*b800*/  STL [R1+0x260], R140 ;  /* 0x0002608c01007387 */ /* 0x0003e80000100800 */
[----:B------:R1:W-:Y:S04]  /*b810*/  STL [R1+0x264], R139 ;  /* 0x0002648b01007387 */ /* 0x0003e80000100800 */
[----:B------:R1:W-:Y:S04]  /*b820*/  STL [R1+0x268], R138 ;  /* 0x0002688a01007387 */ /* 0x0003e80000100800 */
[----:B------:R-:W3:Y:S04]  /*b830*/  LDL.LU R151, [R1+0x278] ;  /* 0x0002780001977983 */ /* 0x000ee80000300800 */
[----:B------:R1:W-:Y:S04]  /*b840*/  STL [R1+0x26c], R137 ;  /* 0x00026c8901007387 */ /* 0x0003e80000100800 */
[----:B0-----:R-:W4:Y:S04]  /*b850*/  LDL.LU R150, [R1+0x27c] ;  /* 0x00027c0001967983 */ /* 0x001f280000300800 */
[----:B------:R0:W-:Y:S04]  /*b860*/  STL [R1+0x270], R2 ;  /* 0x0002700201007387 */ /* 0x0001e80000100800 */
[----:B------:R-:W2:Y:S04]  /*b870*/  LDL.LU R149, [R1+0x280] ;  /* 0x0002800001957983 */ /* 0x000ea80000300800 */
[----:B------:R0:W-:Y:S04]  /*b880*/  STL [R1+0x274], R0 ;  /* 0x0002740001007387 */ /* 0x0001e80000100800 */
[----:B-1----:R-:W2:Y:S04]  /*b890*/  LDL.LU R148, [R1+0x284] ;  /* 0x0002840001947983 */ /* 0x002ea80000300800 */
        /* <DEDUP_REMOVED lines=13> */
[----:B---3--:R-:W-:-:S05]  /*b970*/  FADD R151, R33, R151 ;  /* 0x0000009721977221 */ /* 0x008fca0000000000 */
[----:B------:R0:W-:Y:S01]  /*b980*/  STL [R1+0x278], R151 ;  /* 0x0002789701007387 */ /* 0x0001e20000100800 */
[----:B----4-:R-:W-:-:S05]  /*b990*/  FADD R150, R34, R150 ;  /* 0x0000009622967221 */ /* 0x010fca0000000000 */
[----:B------:R1:W-:Y:S01]  /*b9a0*/  STL [R1+0x27c], R150 ;  /* 0x00027c9601007387 */ /* 0x0003e20000100800 */
[----:B--2---:R-:W-:-:S05]  /*b9b0*/  FADD R149, R35, R149 ;  /* 0x0000009523957221 */ /* 0x004fca0000000000 */
[----:B------:R2:W-:Y:S01]  /*b9c0*/  STL [R1+0x280], R149 ;  /* 0x0002809501007387 */ /* 0x0005e20000100800 */
[----:B------:R-:W-:-:S01]  /*b9d0*/  FADD R148, R36, R148 ;  /* 0x0000009424947221 */ /* 0x000fc20000000000 */
[----:B------:R-:W-:-:S04]  /*b9e0*/  FADD R147, R37, R147 ;  /* 0x0000009325937221 */ /* 0x000fc80000000000 */
[----:B------:R3:W-:Y:S01]  /*b9f0*/  STL [R1+0x284], R148 ;  /* 0x0002849401007387 */ /* 0x0007e20000100800 */
[----:B------:R-:W-:-:S03]  /*ba00*/  FADD R146, R38, R146 ;  /* 0x0000009226927221 */ /* 0x000fc60000000000 */
        /* <DEDUP_REMOVED lines=20> */
[----:B0-----:R-:W4:Y:S01]  /*bb50*/  LDL.LU R151, [R1+0x2bc] ;  /* 0x0002bc0001977983 */ /* 0x001f220000300800 */
[----:B------:R-:W-:-:S03]  /*bb60*/  FADD R0, R49, R0 ;  /* 0x0000000031007221 */ /* 0x000fc60000000000 */
[----:B------:R0:W-:Y:S04]  /*bb70*/  STL [R1+0x2b0], R137 ;  /* 0x0002b08901007387 */ /* 0x0001e80000100800 */
[----:B-1----:R-:W4:Y:S04]  /*bb80*/  LDL.LU R150, [R1+0x2c0] ;  /* 0x0002c00001967983 */ /* 0x002f280000300800 */
[----:B------:R1:W-:Y:S04]  /*bb90*/  STL [R1+0x2b4], R2 ;  /* 0x0002b40201007387 */ /* 0x0003e80000100800 */
[----:B--2---:R-:W2:Y:S04]  /*bba0*/  LDL.LU R149, [R1+0x2c4] ;  /* 0x0002c40001957983 */ /* 0x004ea80000300800 */
[----:B------:R1:W-:Y:S04]  /*bbb0*/  STL [R1+0x2b8], R0 ;  /* 0x0002b80001007387 */ /* 0x0003e80000100800 */
[----:B---3--:R-:W3:Y:S04]  /*bbc0*/  LDL.LU R148, [R1+0x2c8] ;  /* 0x0002c80001947983 */ /* 0x008ee80000300800 */
[----:B----4-:R-:W4:Y:S04]  /*bbd0*/  LDL.LU R147, [R1+0x2cc] ;  /* 0x0002cc0001937983 */ /* 0x010f280000300800 */
[----:B------:R-:W4:Y:S04]  /*bbe0*/  LDL.LU R146, [R1+0x2d0] ;  /* 0x0002d00001927983 */ /* 0x000f280000300800 */
        /* <DEDUP_REMOVED lines=8> */
[----:B0-----:R-:W4:Y:S04]  /*bc70*/  LDL.LU R137, [R1+0x2f4] ;  /* 0x0002f40001897983 */ /* 0x001f280000300800 */
[----:B-1----:R-:W4:Y:S04]  /*bc80*/  LDL.LU R2, [R1+0x2f8] ;  /* 0x0002f80001027983 */ /* 0x002f280000300800 */
[----:B------:R-:W4:Y:S01]  /*bc90*/  LDL.LU R0, [R1+0x2fc] ;  /* 0x0002fc0001007983 */ /* 0x000f220000300800 */
[----:B------:R-:W-:-:S01]  /*bca0*/  FADD R151, R50, R151 ;  /* 0x0000009732977221 */ /* 0x000fc20000000000 */
[----:B------:R-:W-:-:S04]  /*bcb0*/  FADD R150, R51, R150 ;  /* 0x0000009633967221 */ /* 0x000fc80000000000 */
[----:B------:R0:W-:Y:S01]  /*bcc0*/  STL [R1+0x2bc], R151 ;  /* 0x0002bc9701007387 */ /* 0x0001e20000100800 */
[----:B--2---:R-:W-:-:S03]  /*bcd0*/  FADD R149, R52, R149 ;  /* 0x0000009534957221 */ /* 0x004fc60000000000 */
[----:B------:R1:W-:Y:S01]  /*bce0*/  STL [R1+0x2c0], R150 ;  /* 0x0002c09601007387 */ /* 0x0003e20000100800 */
[----:B---3--:R-:W-:-:S03]  /*bcf0*/  FADD R148, R53, R148 ;  /* 0x0000009435947221 */ /* 0x008fc60000000000 */
[----:B------:R2:W-:Y:S01]  /*bd00*/  STL [R1+0x2c4], R149 ;  /* 0x0002c49501007387 */ /* 0x0005e20000100800 */
[----:B----4-:R-:W-:-:S03]  /*bd10*/  FADD R147, R54, R147 ;  /* 0x0000009336937221 */ /* 0x010fc60000000000 */
        /* <DEDUP_REMOVED lines=198> */
[----:B------:R-:W-:Y:S01]  /*c980*/  STL [R1+0x3cc], R151 ;  /* 0x0003cc9701007387 */ /* 0x000fe20000100800 */
[----:B--2---:R-:W-:-:S03]  /*c990*/  FADD R149, R120, R149 ;  /* 0x0000009578957221 */ /* 0x004fc60000000000 */
[----:B------:R-:W-:Y:S01]  /*c9a0*/  STL [R1+0x3d0], R150 ;  /* 0x0003d09601007387 */ /* 0x000fe20000100800 */
[----:B---3--:R-:W-:-:S03]  /*c9b0*/  FADD R148, R121, R148 ;  /* 0x0000009479947221 */ /* 0x008fc60000000000 */
[----:B------:R-:W-:Y:S01]  /*c9c0*/  STL [R1+0x3d4], R149 ;  /* 0x0003d49501007387 */ /* 0x000fe20000100800 */
[----:B----4-:R-:W-:-:S03]  /*c9d0*/  FADD R147, R122, R147 ;  /* 0x000000937a937221 */ /* 0x010fc60000000000 */
[----:B------:R-:W-:Y:S01]  /*c9e0*/  STL [R1+0x3d8], R148 ;  /* 0x0003d89401007387 */ /* 0x000fe20000100800 */
[----:B------:R-:W-:-:S03]  /*c9f0*/  FADD R146, R123, R146 ;  /* 0x000000927b927221 */ /* 0x000fc60000000000 */
        /* <DEDUP_REMOVED lines=18> */
[----:B------:R-:W-:Y:S04]  /*cb20*/  STL [R1+0x400], R138 ;  /* 0x0004008a01007387 */ /* 0x000fe80000100800 */
[----:B------:R0:W-:Y:S04]  /*cb30*/  STL [R1+0x404], R137 ;  /* 0x0004048901007387 */ /* 0x0001e80000100800 */
[----:B0-----:R-:W2:Y:S01]  /*cb40*/  LDL.LU R137, [R1+0x410] ;  /* 0x0004100001897983 */ /* 0x001ea20000300800 */
[----:B------:R-:W-:-:S01]  /*cb50*/  FADD R2, R133, R2 ;  /* 0x0000000285027221 */ /* 0x000fc20000000000 */
[----:B------:R-:W-:-:S02]  /*cb60*/  FADD R0, R134, R0 ;  /* 0x0000000086007221 */ /* 0x000fc40000000000 */
[----:B------:R-:W3:Y:S04]  /*cb70*/  LDL.LU R138, [R1+0x414] ;  /* 0x00041400018a7983 */ /* 0x000ee80000300800 */
[----:B------:R-:W-:Y:S04]  /*cb80*/  STL [R1+0x408], R2 ;  /* 0x0004080201007387 */ /* 0x000fe80000100800 */
[----:B------:R-:W4:Y:S04]  /*cb90*/  LDL.LU R139, [R1+0x418] ;  /* 0x00041800018b7983 */ /* 0x000f280000300800 */
[----:B------:R0:W-:Y:S04]  /*cba0*/  STL [R1+0x40c], R0 ;  /* 0x00040c0001007387 */ /* 0x0001e80000100800 */
        /* <DEDUP_REMOVED lines=13> */
[----:B------:R-:W4:Y:S01]  /*cc80*/  LDL.LU R2, [R1+0x450] ;  /* 0x0004500001027983 */ /* 0x000f220000300800 */
[----:B--2---:R-:W-:-:S05]  /*cc90*/  FADD R137, R135, R137 ;  /* 0x0000008987897221 */ /* 0x004fca0000000000 */
[----:B------:R0:W-:Y:S04]  /*cca0*/  STL [R1+0x410], R137 ;  /* 0x0004108901007387 */ /* 0x0001e80000100800 */
[----:B0-----:R-:W4:Y:S01]  /*ccb0*/  LDL.LU R137, [R1+0x4ac] ;  /* 0x0004ac0001897983 */ /* 0x001f220000300800 */
[----:B---3--:R-:W-:-:S05]  /*ccc0*/  FADD R138, R136, R138 ;  /* 0x0000008a888a7221 */ /* 0x008fca0000000000 */
[----:B------:R0:W-:Y:S04]  /*ccd0*/  STL [R1+0x414], R138 ;  /* 0x0004148a01007387 */ /* 0x0001e80000100800 */
[----:B0-----:R-:W2:Y:S01]  /*cce0*/  LDL.LU R138, [R1+0x4a8] ;  /* 0x0004a800018a7983 */ /* 0x001ea20000300800 */
[----:B----4-:R-:W-:-:S05]  /*ccf0*/  FADD R139, R137, R139 ;  /* 0x0000008b898b7221 */ /* 0x010fca0000000000 */
[----:B------:R0:W-:Y:S04]  /*cd00*/  STL [R1+0x418], R139 ;  /* 0x0004188b01007387 */ /* 0x0001e80000100800 */
[----:B0-----:R-:W3:Y:S01]  /*cd10*/  LDL.LU R139, [R1+0x4a4] ;  /* 0x0004a400018b7983 */ /* 0x001ee20000300800 */
[----:B--2---:R-:W-:-:S05]  /*cd20*/  FADD R140, R138, R140 ;  /* 0x0000008c8a8c7221 */ /* 0x004fca0000000000 */
[----:B------:R0:W-:Y:S04]  /*cd30*/  STL [R1+0x41c], R140 ;  /* 0x00041c8c01007387 */ /* 0x0001e80000100800 */
[----:B0-----:R-:W2:Y:S01]  /*cd40*/  LDL.LU R140, [R1+0x4a0] ;  /* 0x0004a000018c7983 */ /* 0x001ea20000300800 */
[----:B---3--:R-:W-:-:S05]  /*cd50*/  FADD R141, R139, R141 ;  /* 0x0000008d8b8d7221 */ /* 0x008fca0000000000 */
        /* <DEDUP_REMOVED lines=34> */
[----:B0-----:R0:W5:Y:S01]  /*cf80*/  LDL.LU R0, [R1+0x470] ;  /* 0x0004700001007983 */ /* 0x0011620000300800 */
[----:B------:R-:W-:Y:S01]  /*cf90*/  UMOV UR6, URZ ;  /* 0x0000003f00067c82 */ /* 0x000fe20008000000 */
[----:B---3--:R-:W-:-:S05]  /*cfa0*/  FADD R2, R2, R151 ;  /* 0x0000009702027221 */ /* 0x008fca0000000000 */
[----:B------:R0:W-:Y:S02]  /*cfb0*/  STL [R1+0x450], R2 ;  /* 0x0004500201007387 */ /* 0x0001e40000100800 */
.L_x_28:
[----:B------:R-:W-:Y:S05]  /*cfc0*/  @!P2 BRA `(.L_x_29) ;  /* 0x000000000004a947 */ /* 0x000fea0003800000 */
[----:B------:R-:W-:Y:S01]  /*cfd0*/  BPT.TRAP 0x1 ;  /* 0x000000040000795c */ /* 0x000fe20000300000 */
.L_x_29:
[----:B-----5:R2:W-:Y:S04]  /*cfe0*/  STL [R1+0x470], R0 ;  /* 0x0004700001007387 */ /* 0x0205e80000100800 */
[----:B--2---:R-:W2:Y:S01]  /*cff0*/  LDL R0, [R1+0x454] ;  /* 0x0004540001007983 */ /* 0x004ea20000100800 */
[----:B0-----:R-:W-:-:S05]  /*d000*/  IMAD.U32 R2, RZ, RZ, UR25 ;  /* 0x00000019ff027e24 */ /* 0x001fca000f8e00ff */
[----:B------:R-:W-:-:S05]  /*d010*/  @P0 LEA R2, R2, UR11, 0x3 ;  /* 0x0000000b02020c11 */ /* 0x000fca000f8e18ff */
[----:B------:R-:W-:Y:S01]  /*d020*/  @P0 VIADD R2, R2, 0x20 ;  /* 0x0000002002020836 */ /* 0x000fe20000000000 */
[----:B------:R-:W-:-:S06]  /*d030*/  UISETP.GT.U32.AND UP0, UPT, UR13, 0x1, UPT ;  /* 0x000000010d00788c */ /* 0x000fcc000bf04070 */
[----:B------:R-:W-:Y:S02]  /*d040*/  PLOP3.LUT P1, PT, PT, PT, UP0, 0x80, 0x0 ;  /* 0x000000000000781c */ /* 0x000fe40003f2f008 */
[----:B--2---:R-:W-:Y:S02]  /*d050*/  @P0 PRMT R2, R0, 0x654, R2 ;  /* 0x0000065400020816 */ /* 0x004fe40000000002 */
[----:B------:R0:W5:Y:S02]  /*d060*/  LDL.LU R0, [R1+0x470] ;  /* 0x0004700001007983 */ /* 0x0001640000300800 */
[----:B------:R0:W-:Y:S07]  /*d070*/  @P0 SYNCS.ARRIVE.TRANS64.RED.A1T0 RZ, [R2+URZ], RZ ;  /* 0x000000ff02ff09a7 */ /* 0x0001ee000810043f */
[----:B------:R-:W-:Y:S05]  /*d080*/  @P1 BRA `(.L_x_30) ;  /* 0x0000000000041947 */ /* 0x000fea0003800000 */
[----:B------:R-:W-:Y:S01]  /*d090*/  BPT.TRAP 0x1 ;  /* 0x000000040000795c */ /* 0x000fe20000300000 */
.L_x_30:
[----:B------:R-:W-:Y:S02]  /*d0a0*/  UISETP.GT.AND UP2, UPT, UR24, 0x1, UPT ;  /* 0x000000011800788c */ /* 0x000fe4000bf44270 */
[----:B------:R-:W-:Y:S02]  /*d0b0*/  UIADD3 UR23, UR23, 0x1, URZ ;  /* 0x0000000117177890 */ /* 0x000fe4000fffe03f */
[----:B------:R-:W-:Y:S02]  /*d0c0*/  UIADD3 UR25, UR25, 0x1, URZ ;  /* 0x0000000119197890 */ /* 0x000fe4000fffe03f */
[----:B------:R-:W-:Y:S01]  /*d0d0*/  PLOP3.LUT P1, PT, PT, PT, UP2, 0x80, 0x0 ;  /* 0x000000000000781c */ /* 0x000fe20003f2f028 */
[----:B------:R-:W-:Y:S02]  /*d0e0*/  UISETP.NE.AND UP0, UPT, UR23, 0x4, UPT ;  /* 0x000000041700788c */ /* 0x000fe4000bf05270 */
[----:B------:R-:W-:Y:S02]  /*d0f0*/  UISETP.NE.AND UP1, UPT, UR25, 0x4, UPT ;  /* 0x000000041900788c */ /* 0x000fe4000bf25270 */
[----:B------:R-:W-:-:S02]  /*d100*/  USEL UR8, URZ, 0x1, UP0 ;  /* 0x000000013f087887 */ /* 0x000fc40008000000 */
[----:B------:R-:W-:Y:S02]  /*d110*/  UIADD3 UR24, UR24, -0x1, URZ ;  /* 0xffffffff18187890 */ /* 0x000fe4000fffe03f */
[----:B------:R-:W-:Y:S02]  /*d120*/  USEL UR23, UR23, URZ, UP0 ;  /* 0x0000003f17177287 */ /* 0x000fe40008000000 */
[----:B-----5:R-:W-:Y:S01]  /*d130*/  LOP3.LUT R0, R0, UR8, RZ, 0x3c, !PT ;  /* 0x0000000800007c12 */ /* 0x020fe2000f8e3cff */
[----:B------:R-:W-:Y:S01]  /*d140*/  USEL UR25, UR25, URZ, UP1 ;  /* 0x0000003f19197287 */ /* 0x000fe20008800000 */
[----:B------:R-:W-:Y:S01]  /*d150*/  UMOV UR8, 0x1 ;  /* 0x0000000100087882 */ /* 0x000fe20000000000 */
[----:B------:R-:W-:Y:S10]  /*d160*/  @P1 BRA `(.L_x_31) ;  /* 0xffffff9c00ac1947 */ /* 0x000ff4000383ffff */
.L_x_23:
[----:B------:R-:W-:-:S04]  /*d170*/  UISETP.NE.AND UP0, UPT, UR6, URZ, UPT ;  /* 0x0000003f0600728c */ /* 0x000fc8000bf05270 */
[----:B------:R-:W-:-:S06]  /*d180*/  USEL UR6, URZ, 0x1, !UP0 ;  /* 0x000000013f067887 */ /* 0x000fcc000c000000 */
[----:B------:R-:W-:-:S13]  /*d190*/  ISETP.NE.AND P1, PT, RZ, UR6, PT ;  /* 0x00000006ff007c0c */ /* 0x000fda000bf25270 */
[----:B------:R-:W-:Y:S05]  /*d1a0*/  @!P1 BRA `(.L_x_32) ;  /* 0x0000003800109947 */ /* 0x000fea0003800000 */
[----:B------:R2:W-:Y:S04]  /*d1b0*/  STL [R1+0x620], R43 ;  /* 0x0006202b01007387 */ /* 0x0005e80000100800 */
[----:B--2---:R-:W2:Y:S04]  /*d1c0*/  LDL.LU R43, [R1] ;  /* 0x00000000012b7983 */ /* 0x004ea80000300800 */
[----:B------:R3:W-:Y:S04]  /*d1d0*/  STL [R1+0x61c], R44 ;  /* 0x00061c2c01007387 */ /* 0x0007e80000100800 */
[----:B---3--:R-:W3:Y:S04]  /*d1e0*/  LDL.LU R44, [R1+0x4] ;  /* 0x00000400012c7983 */ /* 0x008ee80000300800 */
[----:B------:R4:W-:Y:S04]  /*d1f0*/  STL [R1+0x618], R45 ;  /* 0x0006182d01007387 */ /* 0x0009e80000100800 */
[----:B----4-:R-:W4:Y:S04]  /*d200*/  LDL.LU R45, [R1+0x8] ;  /* 0x00000800012d7983 */ /* 0x010f280000300800 */
[----:B------:R5:W-:Y:S04]  /*d210*/  STL [R1+0x614], R46 ;  /* 0x0006142e01007387 */ /* 0x000be80000100800 */
[----:B-----5:R-:W5:Y:S04]  /*d220*/  LDL.LU R46, [R1+0xc] ;  /* 0x00000c00012e7983 */ /* 0x020f680000300800 */
[----:B------:R0:W-:Y:S04]  /*d230*/  STL [R1+0x610], R47 ;  /* 0x0006102f01007387 */ /* 0x0001e80000100800 */
[----:B0-----:R-:W5:Y:S04]  /*d240*/  LDL.LU R47, [R1+0x10] ;  /* 0x00001000012f7983 */ /* 0x001f680000300800 */
        /* <DEDUP_REMOVED lines=136> */
[----:B------:R-:W5:Y:S04]  /*dad0*/  LDL.LU R0, [R1+0x1b0] ;  /* 0x0001b00001007983 */ /* 0x000f680000300800 */
[----:B------:R-:W5:Y:S04]  /*dae0*/  LDL.LU R2, [R1+0x204] ;  /* 0x0002040001027983 */ /* 0x000f680000300800 */
        /* <DEDUP_REMOVED lines=67> */
[----:B0-----:R-:W5:Y:S01]  /*df20*/  LDL.LU R149, [R1+0x12c] ;  /* 0x00012c0001957983 */ /* 0x001f620000300800 */
[----:B--2---:R-:W-:-:S03]  /*df30*/  FADD R3, R43, R3 ;  /* 0x000000032b037221 */ /* 0x004fc60000000000 */
[----:B------:R0:W-:Y:S01]  /*df40*/  STL [R1+0x474], R150 ;  /* 0x0004749601007387 */ /* 0x0001e20000100800 */
[----:B---3--:R-:W-:Y:S01]  /*df50*/  FADD R4, R44, R4 ;  /* 0x000000042c047221 */ /* 0x008fe20000000000 */
[----:B----4-:R-:W-:Y:S01]  /*df60*/  FADD R5, R45, R5 ;  /* 0x000000052d057221 */ /* 0x010fe20000000000 */
[----:B-----5:R-:W-:Y:S01]  /*df70*/  FADD R6, R46, R6 ;  /* 0x000000062e067221 */ /* 0x020fe20000000000 */
[----:B------:R-:W-:Y:S01]  /*df80*/  FADD R7, R47, R7 ;  /* 0x000000072f077221 */ /* 0x000fe20000000000 */
[----:B0-----:R-:W2:Y:S04]  /*df90*/  LDL.LU R150, [R1+0x128] ;  /* 0x0001280001967983 */ /* 0x001ea80000300800 */
[----:B------:R0:W-:Y:S01]  /*dfa0*/  STL [R1+0x470], R151 ;  /* 0x0004709701007387 */ /* 0x0001e20000100800 */
[----:B------:R-:W-:Y:S01]  /*dfb0*/  FADD R8, R48, R8 ;  /* 0x0000000830087221 */ /* 0x000fe20000000000 */
[----:B------:R-:W-:Y:S01]  /*dfc0*/  FADD R9, R49, R9 ;  /* 0x0000000931097221 */ /* 0x000fe20000000000 */
[----:B------:R-:W-:Y:S01]  /*dfd0*/  FADD R10, R50, R10 ;  /* 0x0000000a320a7221 */ /* 0x000fe20000000000 */
[----:B0-----:R-:W3:Y:S04]  /*dfe0*/  LDL.LU R151, [R1+0x124] ;  /* 0x0001240001977983 */ /* 0x001ee80000300800 */
[----:B------:R-:W4:Y:S04]  /*dff0*/  LDL.LU R43, [R1+0x620] ;  /* 0x00062000012b7983 */ /* 0x000f280000300800 */
[----:B------:R-:W5:Y:S04]  /*e000*/  LDL.LU R44, [R1+0x61c] ;  /* 0x00061c00012c7983 */ /* 0x000f680000300800 */
[----:B------:R-:W4:Y:S04]  /*e010*/  LDL.LU R45, [R1+0x618] ;  /* 0x00061800012d7983 */ /* 0x000f280000300800 */
[----:B------:R-:W5:Y:S01]  /*e020*/  LDL.LU R46, [R1+0x614] ;  /* 0x00061400012e7983 */ /* 0x000f620000300800 */
[----:B------:R-:W-:-:S03]  /*e030*/  FADD R11, R51, R11 ;  /* 0x0000000b330b7221 */ /* 0x000fc60000000000 */
[----:B------:R-:W4:Y:S01]  /*e040*/  LDL.LU R47, [R1+0x610] ;  /* 0x00061000012f7983 */ /* 0x000f220000300800 */
[----:B------:R-:W-:-:S03]  /*e050*/  FADD R12, R52, R12 ;  /* 0x0000000c340c7221 */ /* 0x000fc60000000000 */
        /* <DEDUP_REMOVED lines=132> */
[----:B------:R-:W5:Y:S04]  /*e8a0*/  LDL.LU R114, [R1+0x504] ;  /* 0x0005040001727983 */ /* 0x000f680000300800 */
[----:B------:R-:W5:Y:S01]  /*e8b0*/  LDL.LU R115, [R1+0x500] ;  /* 0x0005000001737983 */ /* 0x000f620000300800 */
[----:B------:R-:W-:Y:S01]  /*e8c0*/  FADD R206, R149, R206 ;  /* 0x000000ce95ce7221 */ /* 0x000fe20000000000 */
[----:B------:R-:W-:Y:S01]  /*e8d0*/  FADD R237, R118, R237 ;  /* 0x000000ed76ed7221 */ /* 0x000fe20000000000 */
[----:B------:R-:W-:Y:S01]  /*e8e0*/  FADD R236, R119, R236 ;  /* 0x000000ec77ec7221 */ /* 0x000fe20000000000 */
[----:B------:R0:W-:Y:S01]  /*e8f0*/  STL [R1+0x200], R116 ;  /* 0x0002007401007387 */ /* 0x0001e20000100800 */
[----:B------:R-:W-:Y:S01]  /*e900*/  FADD R235, R120, R235 ;  /* 0x000000eb78eb7221 */ /* 0x000fe20000000000 */
        /* <DEDUP_REMOVED lines=8> */
[----:B0-----:R-:W4:Y:S01]  /*e990*/  LDL.LU R116, [R1+0x1b4] ;  /* 0x0001b40001747983 */ /* 0x001f220000300800 */
[----:B------:R-:W-:Y:S01]  /*e9a0*/  FADD R226, R129, R226 ;  /* 0x000000e281e27221 */ /* 0x000fe20000000000 */
[----:B------:R-:W-:Y:S01]  /*e9b0*/  FADD R225, R130, R225 ;  /* 0x000000e182e17221 */ /* 0x000fe20000000000 */
[----:B------:R-:W-:Y:S01]  /*e9c0*/  FADD R224, R131, R224 ;  /* 0x000000e083e07221 */ /* 0x000fe20000000000 */
[----:B------:R-:W4:Y:S01]  /*e9d0*/  LDL.LU R148, [R1+0x208] ;  /* 0x0002080001947983 */ /* 0x000f220000300800 */
[----:B------:R-:W-:Y:S01]  /*e9e0*/  FADD R223, R132, R223 ;  /* 0x000000df84df7221 */ /* 0x000fe20000000000 */
[----:B------:R-:W-:Y:S01]  /*e9f0*/  FADD R216, R139, R216 ;  /* 0x000000d88bd87221 */ /* 0x000fe20000000000 */
[----:B------:R-:W-:Y:S01]  /*ea00*/  FADD R222, R133, R222 ;  /* 0x000000de85de7221 */ /* 0x000fe20000000000 */
        /* <DEDUP_REMOVED lines=8> */
[----:B------:R-:W5:Y:S01]  /*ea90*/  LDL.LU R149, [R1+0x20c] ;  /* 0x00020c0001957983 */ /* 0x000f620000300800 */
[----:B------:R-:W-:Y:S01]  /*eaa0*/  FADD R212, R143, R212 ;  /* 0x000000d48fd47221 */ /* 0x000fe20000000000 */
[----:B------:R-:W-:Y:S01]  /*eab0*/  FADD R218, R137, R218 ;  /* 0x000000da89da7221 */ /* 0x000fe20000000000 */
[----:B------:R-:W-:Y:S01]  /*eac0*/  FADD R211, R144, R211 ;  /* 0x000000d390d37221 */ /* 0x000fe20000000000 */
[----:B------:R-:W5:Y:S01]  /*ead0*/  LDL.LU R118, [R1+0x1bc] ;  /* 0x0001bc0001767983 */ /* 0x000f620000300800 */
[----:B------:R-:W-:Y:S01]  /*eae0*/  FADD R217, R138, R217 ;  /* 0x000000d98ad97221 */ /* 0x000fe20000000000 */
[----:B------:R-:W-:Y:S01]  /*eaf0*/  FADD R210, R145, R210 ;  /* 0x000000d291d27221 */ /* 0x000fe20000000000 */
[----:B---3--:R-:W-:Y:S01]  /*eb00*/  FADD R204, R151, R204 ;  /* 0x000000cc97cc7221 */ /* 0x008fe20000000000 */
[----:B------:R-:W3:Y:S01]  /*eb10*/  LDL.LU R0, [R1+0x210] ;  /* 0x0002100001007983 */ /* 0x000ee20000300800 */
[----:B------:R-:W-:Y:S01]  /*eb20*/  FADD R209, R146, R209 ;  /* 0x000000d192d17221 */ /* 0x000fe20000000000 */
[----:B--2---:R-:W-:Y:S01]  /*eb30*/  FADD R205, R150, R205 ;  /* 0x000000cd96cd7221 */ /* 0x004fe20000000000 */
[----:B------:R-:W-:Y:S01]  /*eb40*/  FADD R208, R147, R208 ;  /* 0x000000d093d07221 */ /* 0x000fe20000000000 */
[----:B------:R-:W2:Y:S04]  /*eb50*/  LDL.LU R119, [R1+0x1c0] ;  /* 0x0001c00001777983 */ /* 0x000ea80000300800 */
[----:B0-----:R-:W2:Y:S04]  /*eb60*/  LDL.LU R2, [R1+0x214] ;  /* 0x0002140001027983 */ /* 0x001ea80000300800 */
        /* <DEDUP_REMOVED lines=29> */
[----:B------:R-:W2:Y:S01]  /*ed40*/  LDL.LU R147, [R1+0x250] ;  /* 0x0002500001937983 */ /* 0x000ea20000300800 */
[----:B----4-:R-:W-:-:S03]  /*ed50*/  FADD R148, R116, R148 ;  /* 0x0000009474947221 */ /* 0x010fc60000000000 */
[----:B------:R-:W4:Y:S04]  /*ed60*/  LDL.LU R116, [R1+0x4fc] ;  /* 0x0004fc0001747983 */ /* 0x000f280000300800 */
[----:B------:R0:W-:Y:S01]  /*ed70*/  STL [R1+0x208], R148 ;  /* 0x0002089401007387 */ /* 0x0001e20000100800 */
[----:B-----5:R-:W-:-:S03]  /*ed80*/  FADD R149, R117, R149 ;  /* 0x0000009575957221 */ /* 0x020fc60000000000 */
[----:B0-----:R-:W5:Y:S04]  /*ed90*/  LDL.LU R148, [R1+0x254] ;  /* 0x0002540001947983 */ /* 0x001f680000300800 */
[----:B------:R-:W4:Y:S04]  /*eda0*/  LDL.LU R117, [R1+0x4f8] ;  /* 0x0004f80001757983 */ /* 0x000f280000300800 */
[----:B------:R0:W-:Y:S04]  /*edb0*/  STL [R1+0x20c], R149 ;  /* 0x00020c9501007387 */ /* 0x0001e80000100800 */
[----:B0-----:R-:W4:Y:S01]  /*edc0*/  LDL.LU R149, [R1+0x258] ;  /* 0x0002580001957983 */ /* 0x001f220000300800 */
[----:B---3--:R-:W-:Y:S01]  /*edd0*/  FADD R0, R118, R0 ;  /* 0x0000000076007221 */ /* 0x008fe20000000000 */
[----:B--2---:R-:W-:-:S02]  /*ede0*/  FADD R2, R119, R2 ;  /* 0x0000000277027221 */ /* 0x004fc40000000000 */
[----:B------:R-:W2:Y:S01]  /*edf0*/  LDL.LU R118, [R1+0x4f4] ;  /* 0x0004f40001767983 */ /* 0x000ea20000300800 */
[----:B------:R-:W-:-:S03]  /*ee00*/  FADD R121, R120, R121 ;  /* 0x0000007978797221 */ /* 0x000fc60000000000 */
[----:B------:R0:W-:Y:S01]  /*ee10*/  STL [R1+0x210], R0 ;  /* 0x0002100001007387 */ /* 0x0001e20000100800 */
[----:B------:R-:W-:-:S03]  /*ee20*/  FADD R123, R122, R123 ;  /* 0x0000007b7a7b7221 */ /* 0x000fc60000000000 */
[----:B0-----:R-:W3:Y:S04]  /*ee30*/  LDL.LU R0, [R1+0x25c] ;  /* 0x00025c0001007983 */ /* 0x001ee80000300800 */
[----:B------:R-:W2:Y:S04]  /*ee40*/  LDL.LU R119, [R1+0x4f0] ;  /* 0x0004f00001777983 */ /* 0x000ea80000300800 */
[----:B------:R0:W-:Y:S01]  /*ee50*/  STL [R1+0x214], R2 ;  /* 0x0002140201007387 */ /* 0x0001e20000100800 */
[----:B------:R-:W-:Y:S01]  /*ee60*/  FADD R125, R124, R125 ;  /* 0x0000007d7c7d7221 */ /* 0x000fe20000000000 */
[----:B------:R-:W-:-:S02]  /*ee70*/  FADD R127, R126, R127 ;  /* 0x0000007f7e7f7221 */ /* 0x000fc40000000000 */
[----:B0-----:R-:W2:Y:S04]  /*ee80*/  LDL.LU R2, [R1+0x260] ;  /* 0x0002600001027983 */ /* 0x001ea80000300800 */
[----:B------:R-:W2:Y:S04]  /*ee90*/  LDL.LU R120, [R1+0x4ec] ;  /* 0x0004ec0001787983 */ /* 0x000ea80000300800 */
[----:B------:R0:W-:Y:S01]  /*eea0*/  STL [R1+0x218], R121 ;  /* 0x0002187901007387 */ /* 0x0001e20000100800 */
[----:B------:R-:W-:-:S03]  /*eeb0*/  FADD R129, R128, R129 ;  /* 0x0000008180817221 */ /* 0x000fc60000000000 */
        /* <DEDUP_REMOVED lines=42> */
[----:B------:R0:W-:Y:S04]  /*f160*/  STL [R1+0x244], R144 ;  /* 0x0002449001007387 */ /* 0x0001e80000100800 */
[----:B0-----:R-:W2:Y:S04]  /*f170*/  LDL.LU R144, [R1+0x278] ;  /* 0x0002780001907983 */ /* 0x001ea80000300800 */
[----:B------:R-:W2:Y:S04]  /*f180*/  LDL.LU R138, [R1+0x4a4] ;  /* 0x0004a400018a7983 */ /* 0x000ea80000300800 */
[----:B------:R0:W-:Y:S04]  /*f190*/  STL [R1+0x248], R145 ;  /* 0x0002489101007387 */ /* 0x0001e80000100800 */
[----:B0-----:R-:W2:Y:S04]  /*f1a0*/  LDL.LU R145, [R1+0x27c] ;  /* 0x00027c0001917983 */ /* 0x001ea80000300800 */
[----:B------:R0:W-:Y:S01]  /*f1b0*/  STL [R1+0x24c], R146 ;  /* 0x00024c9201007387 */ /* 0x0001e20000100800 */
[----:B-----5:R-:W-:-:S03]  /*f1c0*/  FADD R148, R24, R148 ;  /* 0x0000009418947221 */ /* 0x020fc60000000000 */
[----:B0-----:R-:W5:Y:S04]  /*f1d0*/  LDL.LU R146, [R1+0x280] ;  /* 0x0002800001927983 */ /* 0x001f680000300800 */
[----:B------:R0:W-:Y:S04]  /*f1e0*/  STL [R1+0x250], R147 ;  /* 0x0002509301007387 */ /* 0x0001e80000100800 */
[----:B0-----:R-:W5:Y:S01]  /*f1f0*/  LDL.LU R147, [R1+0x284] ;  /* 0x0002840001937983 */ /* 0x001f620000300800 */
[----:B----4-:R-:W-:-:S03]  /*f200*/  FADD R149, R25, R149 ;  /* 0x0000009519957221 */ /* 0x010fc60000000000 */
[----:B------:R0:W-:Y:S04]  /*f210*/  STL [R1+0x254], R148 ;  /* 0x0002549401007387 */ /* 0x0001e80000100800 */
[----:B0-----:R-:W4:Y:S04]  /*f220*/  LDL.LU R148, [R1+0x288] ;  /* 0x0002880001947983 */ /* 0x001f280000300800 */
[----:B------:R0:W-:Y:S04]  /*f230*/  STL [R1+0x258], R149 ;  /* 0x0002589501007387 */ /* 0x0001e80000100800 */
[----:B0-----:R-:W4:Y:S04]  /*f240*/  LDL.LU R149, [R1+0x28c] ;  /* 0x00028c0001957983 */ /* 0x001f280000300800 */
[----:B------:R-:W4:Y:S01]  /*f250*/  LDL.LU R150, [R1+0x290] ;  /* 0x0002900001967983 */ /* 0x000f220000300800 */
[----:B---3--:R-:W-:-:S03]  /*f260*/  FADD R0, R26, R0 ;  /* 0x000000001a007221 */ /* 0x008fc60000000000 */
[----:B------:R-:W3:Y:S01]  /*f270*/  LDL.LU R151, [R1+0x294] ;  /* 0x0002940001977983 */ /* 0x000ee20000300800 */
[----:B--2---:R-:W-:-:S03]  /*f280*/  FADD R2, R27, R2 ;  /* 0x000000021b027221 */ /* 0x004fc60000000000 */
[----:B------:R0:W-:Y:S04]  /*f290*/  STL [R1+0x25c], R0 ;  /* 0x00025c0001007387 */ /* 0x0001e80000100800 */
[----:B------:R-:W2:Y:S04]  /*f2a0*/  LDL.LU R27, [R1+0x2c8] ;  /* 0x0002c800011b7983 */ /* 0x000ea80000300800 */
[----:B------:R-:W2:Y:S04]  /*f2b0*/  LDL.LU R26, [R1+0x2cc] ;  /* 0x0002cc00011a7983 */ /* 0x000ea80000300800 */
[----:B------:R1:W-:Y:S04]  /*f2c0*/  STL [R1+0x260], R2 ;  /* 0x0002600201007387 */ /* 0x0003e80000100800 */
[----:B------:R-:W2:Y:S04]  /*f2d0*/  LDL.LU R25, [R1+0x2d0] ;  /* 0x0002d00001197983 */ /* 0x000ea80000300800 */
[----:B------:R-:W2:Y:S04]  /*f2e0*/  LDL.LU R24, [R1+0x2d4] ;  /* 0x0002d40001187983 */ /* 0x000ea80000300800 */
[----:B0-----:R-:W2:Y:S04]  /*f2f0*/  LDL.LU R0, [R1+0x2d8] ;  /* 0x0002d80001007983 */ /* 0x001ea80000300800 */
[----:B-1----:R-:W2:Y:S01]  /*f300*/  LDL.LU R2, [R1+0x2dc] ;  /* 0x0002dc0001027983 */ /* 0x002ea20000300800 */
[----:B------:R-:W-:-:S05]  /*f310*/  FADD R139, R28, R139 ;  /* 0x0000008b1c8b7221 */ /* 0x000fca0000000000 */
[----:B------:R0:W-:Y:S04]  /*f320*/  STL [R1+0x264], R139 ;  /* 0x0002648b01007387 */ /* 0x0001e80000100800 */
[----:B0-----:R-:W2:Y:S01]  /*f330*/  LDL.LU R139, [R1+0x4a0] ;  /* 0x0004a000018b7983 */ /* 0x001ea20000300800 */
[----:B------:R-:W-:-:S03]  /*f340*/  FADD R140, R29, R140 ;  /* 0x0000008c1d8c7221 */ /* 0x000fc60000000000 */
[----:B------:R-:W2:Y:S04]  /*f350*/  LDL.LU R28, [R1+0x2c4] ;  /* 0x0002c400011c7983 */ /* 0x000ea80000300800 */
        /* <DEDUP_REMOVED lines=20> */
[----:B------:R0:W-:Y:S01]  /*f4a0*/  STL [R1+0x27c], R145 ;  /* 0x00027c9101007387 */ /* 0x0001e20000100800 */
[----:B-----5:R-:W-:-:S03]  /*f4b0*/  FADD R146, R35, R146 ;  /* 0x0000009223927221 */ /* 0x020fc60000000000 */
[----:B0-----:R-:W5:Y:S04]  /*f4c0*/  LDL.LU R145, [R1+0x488] ;  /* 0x0004880001917983 */ /* 0x001f680000300800 */
[----:B------:R-:W5:Y:S04]  /*f4d0*/  LDL.LU R34, [R1+0x2ac] ;  /* 0x0002ac0001227983 */ /* 0x000f680000300800 */
[----:B------:R0:W-:Y:S01]  /*f4e0*/  STL [R1+0x280], R146 ;  /* 0x0002809201007387 */ /* 0x0001e20000100800 */
[----:B------:R-:W-:-:S03]  /*f4f0*/  FADD R147, R36, R147 ;  /* 0x0000009324937221 */ /* 0x000fc60000000000 */
[----:B0-----:R-:W5:Y:S04]  /*f500*/  LDL.LU R146, [R1+0x484] ;  /* 0x0004840001927983 */ /* 0x001f680000300800 */
[----:B------:R-:W5:Y:S01]  /*f510*/  LDL.LU R35, [R1+0x2a8] ;  /* 0x0002a80001237983 */ /* 0x000f620000300800 */
[----:B----4-:R-:W-:-:S03]  /*f520*/  FADD R148, R37, R148 ;  /* 0x0000009425947221 */ /* 0x010fc60000000000 */
[----:B------:R0:W-:Y:S04]  /*f530*/  STL [R1+0x284], R147 ;  /* 0x0002849301007387 */ /* 0x0001e80000100800 */
[----:B0-----:R-:W4:Y:S01]  /*f540*/  LDL.LU R147, [R1+0x480] ;  /* 0x0004800001937983 */ /* 0x001f220000300800 */
[----:B------:R-:W-:-:S03]  /*f550*/  FADD R149, R38, R149 ;  /* 0x0000009526957221 */ /* 0x000fc60000000000 */
[----:B------:R-:W4:Y:S01]  /*f560*/  LDL.LU R36, [R1+0x2a4] ;  /* 0x0002a40001247983 */ /* 0x000f220000300800 */
[----:B------:R-:W-:-:S03]  /*f570*/  FADD R150, R39, R150 ;  /* 0x0000009627967221 */ /* 0x000fc60000000000 */
[----:B------:R0:W-:Y:S04]  /*f580*/  STL [R1+0x288], R148 ;  /* 0x0002889401007387 */ /* 0x0001e80000100800 */
[----:B0-----:R-:W4:Y:S04]  /*f590*/  LDL.LU R148, [R1+0x47c] ;  /* 0x00047c0001947983 */ /* 0x001f280000300800 */
[----:B------:R-:W4:Y:S04]  /*f5a0*/  LDL.LU R37, [R1+0x2a0] ;  /* 0x0002a00001257983 */ /* 0x000f280000300800 */
[----:B------:R0:W-:Y:S04]  /*f5b0*/  STL [R1+0x28c], R149 ;  /* 0x00028c9501007387 */ /* 0x0001e80000100800 */
[----:B0-----:R-:W4:Y:S04]  /*f5c0*/  LDL.LU R149, [R1+0x478] ;  /* 0x0004780001957983 */ /* 0x001f280000300800 */
[----:B------:R-:W4:Y:S04]  /*f5d0*/  LDL.LU R38, [R1+0x29c] ;  /* 0x00029c0001267983 */ /* 0x000f280000300800 */
[----:B------:R0:W-:Y:S04]  /*f5e0*/  STL [R1+0x290], R150 ;  /* 0x0002909601007387 */ /* 0x0001e80000100800 */
[----:B0-----:R-:W4:Y:S04]  /*f5f0*/  LDL.LU R150, [R1+0x474] ;  /* 0x0004740001967983 */ /* 0x001f280000300800 */
[----:B------:R-:W4:Y:S01]  /*f600*/  LDL.LU R39, [R1+0x298] ;  /* 0x0002980001277983 */ /* 0x000f220000300800 */
[----:B---3--:R-:W-:-:S05]  /*f610*/  FADD R151, R40, R151 ;  /* 0x0000009728977221 */ /* 0x008fca0000000000 */
[----:B------:R0:W-:Y:S01]  /*f620*/  STL [R1+0x294], R151 ;  /* 0x0002949701007387 */ /* 0x0001e20000100800 */
[----:B--2---:R-:W-:-:S03]  /*f630*/  FADD R27, R53, R27 ;  /* 0x0000001b351b7221 */ /* 0x004fc60000000000 */
[----:B0-----:R-:W2:Y:S01]  /*f640*/  LDL.LU R151, [R1+0x470] ;  /* 0x0004700001977983 */ /* 0x001ea20000300800 */
        /* <DEDUP_REMOVED lines=11> */
[----:B-----5:R-:W-:Y:S01]  /*f700*/  FADD R34, R46, R34 ;  /* 0x000000222e227221 */ /* 0x020fe20000000000 */
[----:B------:R-:W-:Y:S01]  /*f710*/  FADD R35, R45, R35 ;  /* 0x000000232d237221 */ /* 0x000fe20000000000 */
[----:B----4-:R-:W-:Y:S01]  /*f720*/  FADD R36, R44, R36 ;  /* 0x000000242c247221 */ /* 0x010fe20000000000 */
[----:B------:R-:W-:Y:S01]  /*f730*/  FADD R37, R43, R37 ;  /* 0x000000252b257221 */ /* 0x000fe20000000000 */
[----:B------:R-:W-:Y:S01]  /*f740*/  FADD R38, R42, R38 ;  /* 0x000000262a267221 */ /* 0x000fe20000000000 */
[----:B------:R-:W-:-:S05]  /*f750*/  FADD R39, R41, R39 ;  /* 0x0000002729277221 */ /* 0x000fca0000000000 */
[----:B------:R0:W-:Y:S04]  /*f760*/  STL [R1+0x298], R39 ;  /* 0x0002982701007387 */ /* 0x0001e80000100800 */
        /* <DEDUP_REMOVED lines=14> */
[----:B------:R-:W2:Y:S04]  /*f850*/  LDL.LU R52, [R1+0x2e0] ;  /* 0x0002e00001347983 */ /* 0x000ea80000300800 */
[----:B------:R2:W-:Y:S04]  /*f860*/  STL [R1+0x2d4], R24 ;  /* 0x0002d41801007387 */ /* 0x0005e80000100800 */
[----:B------:R-:W2:Y:S04]  /*f870*/  LDL.LU R51, [R1+0x2e4] ;  /* 0x0002e40001337983 */ /* 0x000ea80000300800 */
[----:B------:R2:W-:Y:S04]  /*f880*/  STL [R1+0x2d8], R0 ;  /* 0x0002d80001007387 */ /* 0x0005e80000100800 */
        /* <DEDUP_REMOVED lines=13> */
[----:B-1----:R-:W2:Y:S04]  /*f960*/  LDL.LU R38, [R1+0x318] ;  /* 0x0003180001267983 */ /* 0x002ea80000300800 */
[----:B---3--:R-:W3:Y:S04]  /*f970*/  LDL.LU R37, [R1+0x31c] ;  /* 0x00031c0001257983 */ /* 0x008ee80000300800 */
[----:B----4-:R-:W4:Y:S04]  /*f980*/  LDL.LU R36, [R1+0x320] ;  /* 0x0003200001247983 */ /* 0x010f280000300800 */
[----:B-----5:R-:W5:Y:S04]  /*f990*/  LDL.LU R35, [R1+0x324] ;  /* 0x0003240001237983 */ /* 0x020f680000300800 */
[----:B--2---:R-:W2:Y:S04]  /*f9a0*/  LDL.LU R34, [R1+0x328] ;  /* 0x0003280001227983 */ /* 0x004ea80000300800 */
        /* <DEDUP_REMOVED lines=12> */
[----:B------:R-:W-:Y:S01]  /*fa70*/  FADD R52, R59, R52 ;  /* 0x000000343b347221 */ /* 0x000fe20000000000 */
        /* <DEDUP_REMOVED lines=28> */
[----:B---3--:R-:W-:-:S03]  /*fc40*/  FADD R37, R74, R37 ;  /* 0x000000254a257221 */ /* 0x008fc60000000000 */
[----:B------:R3:W-:Y:S01]  /*fc50*/  STL [R1+0x318], R38 ;  /* 0x0003182601007387 */ /* 0x0007e20000100800 */
[----:B----4-:R-:W-:-:S03]  /*fc60*/  FADD R36, R75, R36 ;  /* 0x000000244b247221 */ /* 0x010fc60000000000 */
[----:B------:R4:W-:Y:S01]  /*fc70*/  STL [R1+0x31c], R37 ;  /* 0x00031c2501007387 */ /* 0x0009e20000100800 */
[----:B-----5:R-:W-:-:S03]  /*fc80*/  FADD R35, R76, R35 ;  /* 0x000000234c237221 */ /* 0x020fc60000000000 */
[----:B------:R5:W-:Y:S01]  /*fc90*/  STL [R1+0x320], R36 ;  /* 0x0003202401007387 */ /* 0x000be20000100800 */
[----:B--2---:R-:W-:-:S03]  /*fca0*/  FADD R34, R77, R34 ;  /* 0x000000224d227221 */ /* 0x004fc60000000000 */
        /* <DEDUP_REMOVED lines=22> */
[----:B0-----:R-:W2:Y:S01]  /*fe10*/  LDL.LU R52, [R1+0x35c] ;  /* 0x00035c0001347983 */ /* 0x001ea20000300800 */
[----:B------:R-:W-:-:S03]  /*fe20*/  FADD R2, R89, R2 ;  /* 0x0000000259027221 */ /* 0x000fc60000000000 */
[----:B------:R0:W-:Y:S04]  /*fe30*/  STL [R1+0x350], R24 ;  /* 0x0003501801007387 */ /* 0x0001e80000100800 */
[----:B-1----:R-:W2:Y:S04]  /*fe40*/  LDL.LU R51, [R1+0x360] ;  /* 0x0003600001337983 */ /* 0x002ea80000300800 */
        /* <DEDUP_REMOVED lines=181> */
[----:B------:R-:W-:Y:S01]  /*109a0*/  FADD R0, R150, R0 ;  /* 0x0000000096007221 */ /* 0x000fe20000000000 */
[----:B------:R-:W-:-:S05]  /*109b0*/  FADD R2, R2, R151 ;  /* 0x0000009702027221 */ /* 0x000fca0000000000 */
[----:B------:R0:W-:Y:S04]  /*109c0*/  STL [R1+0x450], R2 ;  /* 0x0004500201007387 */ /* 0x0001e80000100800 */
[----:B------:R0:W-:Y:S04]  /*109d0*/  STL [R1+0x448], R24 ;  /* 0x0004481801007387 */ /* 0x0001e80000100800 */
[----:B------:R0:W-:Y:S02]  /*109e0*/  STL [R1+0x44c], R0 ;  /* 0x00044c0001007387 */ /* 0x0001e40000100800 */
.L_x_32:
[----:B0-----:R-:W0:Y:S02]  /*109f0*/  LDC R0, c[0x0][0x28c] ;  /* 0x0000a300ff007b82 */ /* 0x001e240000000800 */
[----:B0-----:R-:W-:-:S13]  /*10a00*/  ISETP.GE.AND P1, PT, R0, 0x1, PT ;  /* 0x000000010000780c */ /* 0x001fda0003f26270 */
[----:B------:R-:W-:Y:S05]  /*10a10*/  @!P1 BRA `(.L_x_33) ;  /* 0x0000000000509947 */ /* 0x000fea0003800000 */
[----:B------:R-:W-:-:S06]  /*10a20*/  UISETP.NE.AND UP0, UPT, UR22, 0x3, UPT ;  /* 0x000000031600788c */ /* 0x000fcc000bf05270 */
[----:B------:R-:W-:-:S13]  /*10a30*/  PLOP3.LUT P1, PT, PT, PT, UP0, 0x80, 0x0 ;  /* 0x000000000000781c */ /* 0x000fda0003f2f008 */
[----:B------:R-:W-:Y:S05]  /*10a40*/  @!P1 BRA `(.L_x_34) ;  /* 0x0000000000049947 */ /* 0x000fea0003800000 */
[----:B------:R-:W-:Y:S01]  /*10a50*/  BPT.TRAP 0x1 ;  /* 0x000000040000795c */ /* 0x000fe20000300000 */
.L_x_34:
[----:B------:R-:W2:Y:S01]  /*10a60*/  LDL R24, [R1+0x454] ;  /* 0x0004540001187983 */ /* 0x000ea20000100800 */
[----:B------:R-:W-:Y:S01]  /*10a70*/  VOTEU.ANY UP0, P0 ;  /* 0x00000000003f7886 */ /* 0x000fe20000000100 */
[----:B------:R-:W-:-:S04]  /*10a80*/  UISETP.LT.AND UP1, UPT, UR9, 0x1, UPT ;  /* 0x000000010900788c */ /* 0x000fc8000bf21270 */
[----:B------:R-:W-:-:S04]  /*10a90*/  @UP0 USEL UR6, UR9, 0x1, UP1 ;  /* 0x0000000109060887 */ /* 0x000fc80008800000 */
[----:B------:R-:W-:Y:S02]  /*10aa0*/  @UP0 UIADD3 UR6, UR5, UR9, -UR6 ;  /* 0x0000000905060290 */ /* 0x000fe4000fffe806 */
[----:B------:R-:W-:-:S04]  /*10ab0*/  UISETP.GT.U32.AND UP0, UPT, UR13, 0x1, UPT ;  /* 0x000000010d00788c */ /* 0x000fc8000bf04070 */
[----:B------:R-:W-:Y:S02]  /*10ac0*/  IMAD.U32 R0, RZ, RZ, UR6 ;  /* 0x00000006ff007e24 */ /* 0x000fe4000f8e00ff */
[----:B------:R-:W-:Y:S02]  /*10ad0*/  PLOP3.LUT P1, PT, PT, PT, UP0, 0x80, 0x0 ;  /* 0x000000000000781c */ /* 0x000fe40003f2f008 */
[----:B------:R-:W-:-:S05]  /*10ae0*/  @P0 IMAD.SHL.U32 R0, R0, 0x8, RZ ;  /* 0x0000000800000824 */ /* 0x000fca00078e00ff */
[----:B------:R-:W-:Y:S01]  /*10af0*/  @P0 LOP3.LUT R2, R0, 0x18, RZ, 0xc0, !PT ;  /* 0x0000001800020812 */ /* 0x000fe200078ec0ff */
[----:B------:R-:W-:-:S05]  /*10b00*/  IMAD.U32 R0, RZ, RZ, UR11 ;  /* 0x0000000bff007e24 */ /* 0x000fca000f8e00ff */
[----:B------:R-:W-:-:S04]  /*10b10*/  @P0 IADD3 R0, R0, 0x20, R2 ;  /* 0x0000002000000810 */ /* 0x000fc80007ffe002 */
[----:B--2---:R-:W-:-:S04]  /*10b20*/  @P0 PRMT R0, R24, 0x654, R0 ;  /* 0x0000065418000816 */ /* 0x004fc80000000000 */
[----:B------:R0:W-:Y:S01]  /*10b30*/  @P0 SYNCS.ARRIVE.TRANS64.RED.A1T0 RZ, [R0+URZ], RZ ;  /* 0x000000ff00ff09a7 */ /* 0x0001e2000810043f */
[----:B------:R-:W-:Y:S05]  /*10b40*/  @P1 BRA `(.L_x_33) ;  /* 0x0000000000041947 */ /* 0x000fea0003800000 */
[----:B------:R-:W-:Y:S01]  /*10b50*/  BPT.TRAP 0x1 ;  /* 0x000000040000795c */ /* 0x000fe20000300000 */
.L_x_33:
[----:B------:R-:W2:Y:S01]  /*10b60*/  LDL.LU R27, [R1+0x464] ;  /* 0x00046400011b7983 */ /* 0x000ea20000300800 */
[----:B------:R-:W3:Y:S01]  /*10b70*/  LDC R24, c[0x0][0x288] ;  /* 0x0000a200ff187b82 */ /* 0x000ee20000000800 */
[----:B------:R-:W-:Y:S02]  /*10b80*/  ULDC UR6, c[0x0][0x284] ;  /* 0x0000a10000067ab9 */ /* 0x000fe40000000800 */
[----:B------:R-:W0:Y:S01]  /*10b90*/  LDL.LU R25, [R1+0x460] ;  /* 0x0004600001197983 */ /* 0x000e220000300800 */
[----:B------:R-:W4:Y:S02]  /*10ba0*/  S2R R26, SR_TID.X ;  /* 0x00000000001a7919 */ /* 0x000f240000002100 */
[----:B----4-:R-:W-:Y:S02]  /*10bb0*/  LOP3.LUT R2, R26, 0x3, RZ, 0xc0, !PT ;  /* 0x000000031a027812 */ /* 0x010fe400078ec0ff */
[----:B------:R-:W-:-:S03]  /*10bc0*/  SHF.R.U32.HI R34, RZ, 0x7, R26 ;  /* 0x00000007ff227819 */ /* 0x000fc6000001161a */
[----:B---3--:R-:W-:Y:S01]  /*10bd0*/  IMAD R2, R2, -0x2, R24 ;  /* 0xfffffffe02027824 */ /* 0x008fe200078e0218 */
[----:B------:R-:W-:-:S05]  /*10be0*/  LOP3.LUT R34, R34, 0x1, RZ, 0xc0, !PT ;  /* 0x0000000122227812 */ /* 0x000fca00078ec0ff */
[----:B------:R-:W-:Y:S02]  /*10bf0*/  IMAD.SHL.U32 R35, R34, 0x40, RZ ;  /* 0x0000004022237824 */ /* 0x000fe400078e00ff */
[----:B------:R-:W-:-:S05]  /*10c00*/  IMAD.SHL.U32 R32, R26, 0x2, RZ ;  /* 0x000000021a207824 */ /* 0x000fca00078e00ff */
[----:B------:R-:W-:Y:S01]  /*10c10*/  LOP3.LUT R32, R32, 0x6, RZ, 0xc0, !PT ;  /* 0x0000000620207812 */ /* 0x000fe200078ec0ff */
[----:B------:R-:W-:Y:S02]  /*10c20*/  IMAD.MOV.U32 R40, RZ, RZ, -0x1 ;  /* 0xffffffffff287424 */ /* 0x000fe400078e00ff */
[----:B0-----:R-:W-:-:S05]  /*10c30*/  IMAD.SHL.U32 R0, R25, 0x100, RZ ;  /* 0x0000010019007824 */ /* 0x001fca00078e00ff */
[----:B------:R-:W-:Y:S01]  /*10c40*/  ISETP.GE.AND P1, PT, R0, R24, PT ;  /* 0x000000180000720c */ /* 0x000fe20003f26270 */
[----:B------:R-:W-:Y:S01]  /*10c50*/  IMAD.IADD R0, R2, 0x1, -R0 ;  /* 0x0000000102007824 */ /* 0x000fe200078e0a00 */
[----:B------:R-:W-:Y:S02]  /*10c60*/  SHF.R.U32.HI R2, RZ, 0x2, R26 ;  /* 0x00000002ff027819 */ /* 0x000fe4000001161a */
[----:B------:R-:W-:Y:S02]  /*10c70*/  LOP3.LUT R24, R26, 0x60, RZ, 0xc0, !PT ;  /* 0x000000601a187812 */ /* 0x000fe400078ec0ff */
[----:B------:R-:W-:Y:S02]  /*10c80*/  LOP3.LUT R2, R2, 0x7, RZ, 0xc0, !PT ;  /* 0x0000000702027812 */ /* 0x000fe400078ec0ff */
[----:B------:R-:W-:Y:S02]  /*10c90*/  SHF.R.U32.HI R24, RZ, 0x1, R24 ;  /* 0x00000001ff187819 */ /* 0x000fe40000011618 */
[----:B------:R-:W-:-:S02]  /*10ca0*/  LOP3.LUT R35, R35, 0x40, R2, 0xe2, !PT ;  /* 0x0000004023237812 */ /* 0x000fc400078ee202 */
[----:B------:R-:W-:-:S05]  /*10cb0*/  IADD3 R2, RZ, -R24, -R2 ;  /* 0x80000018ff027210 */ /* 0x000fca0007ffe802 */
[----:B------:R-:W-:Y:S02]  /*10cc0*/  IMAD R34, R34, -0x40, R2 ;  /* 0xffffffc022227824 */ /* 0x000fe400078e0202 */
[----:B--2---:R-:W-:-:S05]  /*10cd0*/  IMAD.SHL.U32 R2, R27, 0x100, RZ ;  /* 0x000001001b027824 */ /* 0x004fca00078e00ff */
[C---:B------:R-:W-:Y:S01]  /*10ce0*/  ISETP.GE.OR P1, PT, R2.reuse, UR6, P1 ;  /* 0x0000000602007c0c */ /* 0x040fe20008f26670 */
[----:B------:R-:W-:Y:S01]  /*10cf0*/  IMAD.WIDE R38, R27, 0x100, RZ ;  /* 0x000001001b267825 */ /* 0x000fe200078e02ff */
[----:B------:R-:W-:Y:S02]  /*10d00*/  IADD3 R34, -R2, UR6, R34 ;  /* 0x0000000602227c10 */ /* 0x000fe4000fffe122 */
[----:B------:R-:W-:Y:S02]  /*10d10*/  PRMT R32, R32, 0x6540, R25 ;  /* 0x0000654020207816 */ /* 0x000fe40000000019 */
[----:B------:R-:W-:-:S07]  /*10d20*/  LOP3.LUT R35, R38, R35, R24, 0xfe, !PT ;  /* 0x0000002326237212 */ /* 0x000fce00078efe18 */
[----:B------:R-:W-:Y:S05]  /*10d30*/  @P1 BRA `(.L_x_35) ;  /* 0x0000012400d41947 */ /* 0x000fea0003800000 */
[----:B------:R-:W0:Y:S01]  /*10d40*/  LDC.64 R28, c[0x0][0x5c8] ;  /* 0x00017200ff1c7b82 */ /* 0x000e220000000a00 */
[----:B------:R-:W-:Y:S01]  /*10d50*/  USHF.R.S32.HI UR8, URZ, 0x1f, UR10 ;  /* 0x0000001f3f087899 */ /* 0x000fe2000801140a */
[--C-:B------:R-:W-:Y:S01]  /*10d60*/  SHF.R.S32.HI R33, RZ, 0x1f, R32.reuse ;  /* 0x0000001fff217819 */ /* 0x100fe20000011420 */
[----:B------:R-:W-:Y:S01]  /*10d70*/  ULDC.64 UR16, c[0x0][0x5d0] ;  /* 0x0001740000107ab9 */ /* 0x000fe20000000a00 */
[----:B------:R-:W-:Y:S01]  /*10d80*/  BSSY B0, `(.L_x_35) ;  /* 0x0001270000007945 */ /* 0x000fe20003800000 */
[----:B------:R-:W-:Y:S02]  /*10d90*/  UIMAD UR6, UR8, UR16, URZ ;  /* 0x00000010080672a4 */ /* 0x000fe4000f8e023f */
[----:B------:R-:W-:Y:S02]  /*10da0*/  IMAD.U32 R26, RZ, RZ, UR16 ;  /* 0x00000010ff1a7e24 */ /* 0x000fe4000f8e00ff */
[----:B------:R-:W-:Y:S02]  /*10db0*/  UIMAD UR6, UR10, UR17, UR6 ;  /* 0x000000110a0672a4 */ /* 0x000fe4000f8e0206 */
[----:B------:R-:W-:-:S04]  /*10dc0*/  IMAD.WIDE.U32 R26, R26, UR10, R32 ;  /* 0x0000000a1a1a7c25 */ /* 0x000fc8000f8e0020 */
[----:B------:R-:W-:Y:S01]  /*10dd0*/  VIADD R27, R27, UR6 ;  /* 0x000000061b1b7c36 */ /* 0x000fe20008000000 */
[----:B------:R-:W-:Y:S01]  /*10de0*/  ULDC.64 UR6, c[0x0][0x5c0] ;  /* 0x0001700000067ab9 */ /* 0x000fe20000000a00 */
[-C--:B0-----:R-:W-:Y:S01]  /*10df0*/  IMAD R2, R39, R28.reuse, RZ ;  /* 0x0000001c27027224 */ /* 0x081fe200078e02ff */
[----:B------:R-:W-:Y:S01]  /*10e00*/  SHF.L.U64.HI R36, R28, 0x3, R29 ;  /* 0x000000031c247819 */ /* 0x000fe2000001021d */
[----:B------:R-:W-:-:S04]  /*10e10*/  IMAD.WIDE.U32 R26, R35, R28, R26 ;  /* 0x0000001c231a7225 */ /* 0x000fc800078e001a */
[----:B------:R-:W-:Y:S01]  /*10e20*/  IMAD R2, R35, R29, R2 ;  /* 0x0000001d23027224 */ /* 0x000fe200078e0202 */
[----:B------:R-:W-:Y:S02]  /*10e30*/  LEA R30, P2, R28, R26, 0x7 ;  /* 0x0000001a1c1e7211 */ /* 0x000fe400078438ff */
[----:B------:R-:W-:Y:S01]  /*10e40*/  IADD3 R24, P1, R26, UR6, RZ ;  /* 0x000000061a187c10 */ /* 0x000fe2000ff3e0ff */
[----:B------:R-:W-:Y:S02]  /*10e50*/  IMAD.IADD R2, R27, 0x1, R2 ;  /* 0x000000011b027824 */ /* 0x000fe400078e0202 */
[----:B------:R-:W-:-:S03]  /*10e60*/  IMAD.SHL.U32 R27, R28, 0x8, RZ ;  /* 0x000000081c1b7824 */ /* 0x000fc600078e00ff */
[----:B------:R-:W-:Y:S02]  /*10e70*/  LEA.HI.X R31, R28, R2, R29, 0x7, P2 ;  /* 0x000000021c1f7211 */ /* 0x000fe400010f3c1d */
[--C-:B------:R-:W-:Y:S02]  /*10e80*/  IADD3 R26, P5, P6, R26, UR6, R27.reuse ;  /* 0x000000061a1a7c10 */ /* 0x100fe4000febe01b */
[----:B------:R-:W-:Y:S02]  /*10e90*/  IADD3 R28, P2, P3, R30, UR6, R27 ;  /* 0x000000061e1c7c10 */ /* 0x000fe4000fb5e01b */
[C---:B------:R-:W-:Y:S02]  /*10ea0*/  IADD3.X R27, R2.reuse, UR7, R36, P5, P6 ;  /* 0x00000007021b7c10 */ /* 0x040fe4000afec424 */
[----:B------:R-:W-:Y:S02]  /*10eb0*/  FSETP.NEU.AND P5, PT, RZ, UR21, PT ;  /* 0x00000015ff007c0b */ /* 0x000fe4000bfad000 */
[----:B------:R-:W-:-:S02]  /*10ec0*/  IADD3.X R25, R2, UR7, RZ, P1, !PT ;  /* 0x0000000702197c10 */ /* 0x000fc40008ffe4ff */
[----:B------:R-:W-:Y:S02]  /*10ed0*/  IADD3 R30, P1, R30, UR6, RZ ;  /* 0x000000061e1e7c10 */ /* 0x000fe4000ff3e0ff */
[C---:B------:R-:W-:Y:S02]  /*10ee0*/  IADD3.X R29, R31.reuse, UR7, R36, P2, P3 ;  /* 0x000000071f1d7c10 */ /* 0x040fe400097e6424 */
[----:B------:R-:W-:-:S05]  /*10ef0*/  IADD3.X R31, R31, UR7, RZ, P1, !PT ;  /* 0x000000071f1f7c10 */ /* 0x000fca0008ffe4ff */
[----:B------:R-:W-:Y:S05]  /*10f00*/  @!P5 BRA `(.L_x_36) ;  /* 0x000000d800f8d947 */ /* 0x000fea0003800000 */
[----:B------:R-:W-:Y:S01]  /*10f10*/  ULDC.64 UR6, c[0x0][0x5b8] ;  /* 0x00016e0000067ab9 */ /* 0x000fe20000000a00 */
[----:B------:R-:W-:Y:S01]  /*10f20*/  BSSY B1, `(.L_x_37) ;  /* 0x0000013000017945 */ /* 0x000fe20003800000 */
[----:B------:R-:W-:Y:S01]  /*10f30*/  IMAD.U32 R2, RZ, RZ, UR6 ;  /* 0x00000006ff027e24 */ /* 0x000fe2000f8e00ff */
[----:B------:R-:W-:-:S03]  /*10f40*/  UIMAD UR6, UR8, UR6, URZ ;  /* 0x00000006080672a4 */ /* 0x000fc6000f8e023f */
[----:B------:R-:W-:Y:S01]  /*10f50*/  IMAD.WIDE.U32 R32, R2, UR10, R32 ;  /* 0x0000000a02207c25 */ /* 0x000fe2000f8e0020 */
[----:B------:R-:W-:-:S03]  /*10f60*/  UIMAD UR6, UR10, UR7, UR6 ;  /* 0x000000070a0672a4 */ /* 0x000fc6000f8e0206 */
[----:B------:R-:W-:Y:S01]  /*10f70*/  IMAD.MOV.U32 R36, RZ, RZ, R32 ;  /* 0x000000ffff247224 */ /* 0x000fe200078e0020 */
[----:B------:R-:W-:Y:S02]  /*10f80*/  ULDC.64 UR10, c[0x0][0x5a8] ;  /* 0x00016a00000a7ab9 */ /* 0x000fe40000000a00 */
[----:B------:R-:W-:Y:S01]  /*10f90*/  VIADD R37, R33, UR6 ;  /* 0x0000000621257c36 */ /* 0x000fe20008000000 */
[----:B------:R-:W-:Y:S02]  /*10fa0*/  ULDC.64 UR6, c[0x0][0x5b0] ;  /* 0x00016c0000067ab9 */ /* 0x000fe40000000a00 */
[----:B------:R-:W-:Y:S02]  /*10fb0*/  IMAD R2, R39, UR6, RZ ;  /* 0x0000000627027c24 */ /* 0x000fe4000f8e02ff */
[----:B------:R-:W-:-:S04]  /*10fc0*/  IMAD.WIDE.U32 R32, R35, UR6, R36 ;  /* 0x0000000623207c25 */ /* 0x000fc8000f8e0024 */
[----:B------:R-:W-:Y:S01]  /*10fd0*/  IMAD R2, R35, UR7, R2 ;  /* 0x0000000723027c24 */ /* 0x000fe2000f8e0202 */
[----:B------:R-:W-:-:S04]  /*10fe0*/  IADD3 R32, P1, R32, UR10, RZ ;  /* 0x0000000a20207c10 */ /* 0x000fc8000ff3e0ff */
[--C-:B------:R-:W-:Y:S02]  /*10ff0*/  IADD3.X R33, R33, UR11, R2.reuse, P1, !PT ;  /* 0x0000000b21217c10 */ /* 0x100fe40008ffe402 */
[----:B------:R-:W-:Y:S02]  /*11000*/  ISETP.GE.AND P1, PT, R34, 0x1, PT ;  /* 0x000000012200780c */ /* 0x000fe40003f26270 */
[----:B------:R-:W-:Y:S02]  /*11010*/  PRMT R2, RZ, 0x7610, R2 ;  /* 0x00007610ff027816 */ /* 0x000fe40000000002 */
[----:B------:R-:W-:-:S13]  /*11020*/  ISETP.LT.OR P2, PT, R0, 0x1, !P1 ;  /* 0x000000010000780c */ /* 0x000fda0004f41670 */
[----:B------:R-:W-:Y:S05]  /*11030*/  @P2 BRA `(.L_x_38) ;  /* 0x0000000000042947 */ /* 0x000fea0003800000 */
[----:B------:R0:W5:Y:S02]  /*11040*/  LDG.E.U8 R2, desc[UR14][R32.64] ;  /* 0x0000000e20027981 */ /* 0x000164000c1e1100 */
.L_x_38:
[----:B------:R-:W-:Y:S05]  /*11050*/  BSYNC B1 ;  /* 0x0000000000017941 */ /* 0x000fea0003800000 */
.L_x_37:
[----:B-----5:R-:W-:Y:S01]  /*11060*/  LOP3.LUT R2, R2, 0xff, RZ, 0xc0, !PT ;  /* 0x000000ff02027812 */ /* 0x020fe200078ec0ff */
[----:B------:R-:W-:Y:S03]  /*11070*/  BSSY B1, `(.L_x_39) ;  /* 0x000000b000017945 */ /* 0x000fe60003800000 */
[----:B------:R-:W-:-:S05]  /*11080*/  F2FP.F16.E4M3.UNPACK_B R2, R2 ;  /* 0x00000002ff02723e */ /* 0x000fca00020006ff */
[----:B------:R-:W-:-:S05]  /*11090*/  HADD2.F32 R2, -RZ, R2.H0_H0 ;  /* 0x20000002ff027230 */ /* 0x000fca0000004100 */
[----:B------:R-:W-:-:S04]  /*110a0*/  FMUL R2, R2, UR21 ;  /* 0x0000001502027c20 */ /* 0x000fc80008400000 */
[--C-:B------:R-:W-:Y:S01]  /*110b0*/  FFMA R3, R3, UR20, R2.reuse ;  /* 0x0000001403037c23 */ /* 0x100fe20008000002 */
[----:B------:R-:W-:-:S04]  /*110c0*/  PRMT R2, RZ, 0x7610, R2 ;  /* 0x00007610ff027816 */ /* 0x000fc80000000002 */
[----:B------:R-:W-:-:S05]  /*110d0*/  F2FP.SATFINITE.E4M3.F32.PACK_AB_MERGE_C R3, RZ, R3, RZ ;  /* 0x00000003ff03723e */ /* 0x000fca00048070ff */
[----:B------:R2:W-:Y:S01]  /*110e0*/  @!P2 STG.E.U8 desc[UR14][R24.64], R3 ;  /* 0x000000031800a986 */ /* 0x0005e2000c10110e */
[----:B------:R-:W-:-:S13]  /*110f0*/  ISETP.LT.OR P2, PT, R0, 0x2, !P1 ;  /* 0x000000020000780c */ /* 0x000fda0004f41670 */
[----:B--2---:R-:W-:Y:S05]  /*11100*/  @P2 BRA `(.L_x_40) ;  /* 0x0000000000042947 */ /* 0x004fea0003800000 */
[----:B------:R2:W5:Y:S02]  /*11110*/  LDG.E.U8 R2, desc[UR14][R32.64+0x1] ;  /* 0x0000010e20027981 */ /* 0x000564000c1e1100 */
.L_x_40:
[----:B------:R-:W-:Y:S05]  /*11120*/  BSYNC B1 ;  /* 0x0000000000017941 */ /* 0x000fea0003800000 */
.L_x_39:
[----:B-----5:R-:W-:Y:S01]  /*11130*/  LOP3.LUT R2, R2, 0xff, RZ, 0xc0, !PT ;  /* 0x000000ff02027812 */ /* 0x020fe200078ec0ff */
[----:B------:R-:W-:Y:S03]  /*11140*/  BSSY B1, `(.L_x_41) ;  /* 0x0000013000017945 */ /* 0x000fe60003800000 */
[----:B------:R-:W-:-:S05]  /*11150*/  F2FP.F16.E4M3.UNPACK_B R2, R2 ;  /* 0x00000002ff02723e */ /* 0x000fca00020006ff */
[----:B------:R-:W-:-:S05]  /*11160*/  HADD2.F32 R2, -RZ, R2.H0_H0 ;  /* 0x20000002ff027230 */ /* 0x000fca0000004100 */
[----:B------:R-:W-:-:S04]  /*11170*/  FMUL R2, R2, UR21 ;  /* 0x0000001502027c20 */ /* 0x000fc80008400000 */
[----:B------:R-:W-:-:S05]  /*11180*/  FFMA R4, R4, UR20, R2 ;  /* 0x0000001404047c23 */ /* 0x000fca0008000002 */
[----:B------:R-:W-:-:S05]  /*11190*/  F2FP.SATFINITE.E4M3.F32.PACK_AB_MERGE_C R4, RZ, R4, RZ ;  /* 0x00000004ff04723e */ /* 0x000fca00048070ff */
[----:B------:R3:W-:Y:S01]  /*111a0*/  @!P2 STG.E.U8 desc[UR14][R24.64+0x1], R4 ;  /* 0x000001041800a986 */ /* 0x0007e2000c10110e */
[----:B------:R-:W-:-:S05]  /*111b0*/  IADD3 R2, P2, R35, 0x8, RZ ;  /* 0x0000000823027810 */ /* 0x000fca0007f5e0ff */
[----:B------:R-:W-:-:S04]  /*111c0*/  IMAD.X R3, RZ, RZ, R39, P2 ;  /* 0x000000ffff037224 */ /* 0x000fc800010e0627 */
[----:B------:R-:W-:-:S04]  /*111d0*/  IMAD R3, R3, UR6, RZ ;  /* 0x0000000603037c24 */ /* 0x000fc8000f8e02ff */
[C---:B---3--:R-:W-:Y:S02]  /*111e0*/  IMAD R4, R2.reuse, UR7, R3 ;  /* 0x0000000702047c24 */ /* 0x048fe4000f8e0203 */
[----:B------:R-:W-:-:S03]  /*111f0*/  IMAD.WIDE.U32 R2, R2, UR6, R36 ;  /* 0x0000000602027c25 */ /* 0x000fc6000f8e0024 */
[----:B------:R-:W-:-:S04]  /*11200*/  IADD3 R2, P2, R2, UR10, RZ ;  /* 0x0000000a02027c10 */ /* 0x000fc8000ff5e0ff */
[--C-:B------:R-:W-:Y:S02]  /*11210*/  IADD3.X R3, R3, UR11, R4.reuse, P2, !PT ;  /* 0x0000000b03037c10 */ /* 0x100fe400097fe404 */
[----:B------:R-:W-:Y:S02]  /*11220*/  ISETP.GE.AND P2, PT, R34, 0x9, PT ;  /* 0x000000092200780c */ /* 0x000fe40003f46270 */
[----:B------:R-:W-:Y:S02]  /*11230*/  PRMT R4, RZ, 0x7610, R4 ;  /* 0x00007610ff047816 */ /* 0x000fe40000000004 */
[----:B------:R-:W-:-:S13]  /*11240*/  ISETP.LT.OR P3, PT, R0, 0x1, !P2 ;  /* 0x000000010000780c */ /* 0x000fda0005761670 */
[----:B------:R-:W-:Y:S05]  /*11250*/  @P3 BRA `(.L_x_42) ;  /* 0x0000000000043947 */ /* 0x000fea0003800000 */
[----:B------:R3:W5:Y:S02]  /*11260*/  LDG.E.U8 R4, desc[UR14][R2.64] ;  /* 0x0000000e02047981 */ /* 0x000764000c1e1100 */
.L_x_42:
[----:B------:R-:W-:Y:S05]  /*11270*/  BSYNC B1 ;  /* 0x0000000000017941 */ /* 0x000fea0003800000 */
.L_x_41:
        /* <DEDUP_REMOVED lines=10> */
[----:B----4-:R-:W-:Y:S05]  /*11320*/  @P3 BRA `(.L_x_44) ;  /* 0x0000000000043947 */ /* 0x010fea0003800000 */
[----:B------:R4:W5:Y:S02]  /*11330*/  LDG.E.U8 R4, desc[UR14][R2.64+0x1] ;  /* 0x0000010e02047981 */ /* 0x000964000c1e1100 */
.L_x_44:
[----:B------:R-:W-:Y:S05]  /*11340*/  BSYNC B1 ;  /* 0x0000000000017941 */ /* 0x000fea0003800000 */
.L_x_43:
[----:B-----5:R-:W-:Y:S01]  /*11350*/  LOP3.LUT R4, R4, 0xff, RZ, 0xc0, !PT ;  /* 0x000000ff04047812 */ /* 0x020fe200078ec0ff */
[----:B------:R-:W-:Y:S01]  /*11360*/  BSSY B1, `(.L_x_45) ;  /* 0x000000b000017945 */ /* 0x000fe20003800000 */
[----:B------:R-:W-:Y:S02]  /*11370*/  ISETP.LT.OR P5, PT, R0, 0x9, !P1 ;  /* 0x000000090000780c */ /* 0x000fe40004fa1670 */
[----:B------:R-:W-:-:S05]  /*11380*/  F2FP.F16.E4M3.UNPACK_B R4, R4 ;  /* 0x00000004ff04723e */ /* 0x000fca00020006ff */
[----:B------:R-:W-:-:S05]  /*11390*/  HADD2.F32 R4, -RZ, R4.H0_H0 ;  /* 0x20000004ff047230 */ /* 0x000fca0000004100 */
[----:B------:R-:W-:-:S04]  /*113a0*/  FMUL R4, R4, UR21 ;  /* 0x0000001504047c20 */ /* 0x000fc80008400000 */
[--C-:B------:R-:W-:Y:S01]  /*113b0*/  FFMA R6, R6, UR20, R4.reuse ;  /* 0x0000001406067c23 */ /* 0x100fe20008000004 */
[----:B------:R-:W-:-:S04]  /*113c0*/  PRMT R4, RZ, 0x7610, R4 ;  /* 0x00007610ff047816 */ /* 0x000fc80000000004 */
[----:B------:R-:W-:-:S05]  /*113d0*/  F2FP.SATFINITE.E4M3.F32.PACK_AB_MERGE_C R6, RZ, R6, RZ ;  /* 0x00000006ff06723e */ /* 0x000fca00048070ff */
[----:B------:R0:W-:Y:S01]  /*113e0*/  @!P3 STG.E.U8 desc[UR14][R26.64+0x1], R6 ;  /* 0x000001061a00b986 */ /* 0x0001e2000c10110e */
[----:B------:R-:W-:Y:S05]  /*113f0*/  @P5 BRA `(.L_x_46) ;  /* 0x0000000000045947 */ /* 0x000fea0003800000 */
[----:B------:R0:W5:Y:S02]  /*11400*/  LDG.E.U8 R4, desc[UR14][R32.64+0x8] ;  /* 0x0000080e20047981 */ /* 0x000164000c1e1100 */
.L_x_46:
[----:B------:R-:W-:Y:S05]  /*11410*/  BSYNC B1 ;  /* 0x0000000000017941 */ /* 0x000fea0003800000 */
.L_x_45:
        /* <DEDUP_REMOVED lines=12> */
.L_x_48:
[----:B------:R-:W-:Y:S05]  /*114e0*/  BSYNC B1 ;  /* 0x0000000000017941 */ /* 0x000fea0003800000 */
.L_x_47:
        /* <DEDUP_REMOVED lines=12> */
.L_x_50:
[----:B------:R-:W-:Y:S05]  /*115b0*/  BSYNC B1 ;  /* 0x0000000000017941 */ /* 0x000fea0003800000 */
.L_x_49:
        /* <DEDUP_REMOVED lines=12> */
.L_x_52:
[----:B------:R-:W-:Y:S05]  /*11680*/  BSYNC B1 ;  /* 0x0000000000017941 */ /* 0x000fea0003800000 */
.L_x_51:
        /* <DEDUP_REMOVED lines=12> */
.L_x_54:
[----:B------:R-:W-:Y:S05]  /*11750*/  BSYNC B1 ;  /* 0x0000000000017941 */ /* 0x000fea0003800000 */
.L_x_53:
        /* <DEDUP_REMOVED lines=12> */
.L_x_56:
[----:B------:R-:W-:Y:S05]  /*11820*/  BSYNC B1 ;  /* 0x0000000000017941 */ /* 0x000fea0003800000 */
.L_x_55:
        /* <DEDUP_REMOVED lines=12> */
.L_x_58:
[----:B------:R-:W-:Y:S05]  /*118f0*/  BSYNC B1 ;  /* 0x0000000000017941 */ /* 0x000fea0003800000 */
.L_x_57:
        /* <DEDUP_REMOVED lines=12> */
.L_x_60:
[----:B------:R-:W-:Y:S05]  /*119c0*/  BSYNC B1 ;  /* 0x0000000000017941 */ /* 0x000fea0003800000 */
.L_x_59:
        /* <DEDUP_REMOVED lines=12> */
.L_x_62:
[----:B------:R-:W-:Y:S05]  /*11a90*/  BSYNC B1 ;  /* 0x0000000000017941 */ /* 0x000fea0003800000 */
.L_x_61:
        /* <DEDUP_REMOVED lines=12> */
.L_x_64:
[----:B------:R-:W-:Y:S05]  /*11b60*/  BSYNC B1 ;  /* 0x0000000000017941 */ /* 0x000fea0003800000 */
.L_x_63:
        /* <DEDUP_REMOVED lines=12> */
.L_x_66:
[----:B------:R-:W-:Y:S05]  /*11c30*/  BSYNC B1 ;  /* 0x0000000000017941 */ /* 0x000fea0003800000 */
.L_x_65:
        /* <DEDUP_REMOVED lines=12> */
.L_x_68:
[----:B------:R-:W-:Y:S05]  /*11d00*/  BSYNC B1 ;  /* 0x0000000000017941 */ /* 0x000fea0003800000 */
.L_x_67:
        /* <DEDUP_REMOVED lines=12> */
.L_x_70:
[----:B------:R-:W-:Y:S05]  /*11dd0*/  BSYNC B1 ;  /* 0x0000000000017941 */ /* 0x000fea0003800000 */
.L_x_69:
        /* <DEDUP_REMOVED lines=12> */
.L_x_72:
[----:B------:R-:W-:Y:S05]  /*11ea0*/  BSYNC B1 ;  /* 0x0000000000017941 */ /* 0x000fea0003800000 */
.L_x_71:
        /* <DEDUP_REMOVED lines=12> */
.L_x_74:
[----:B------:R-:W-:Y:S05]  /*11f70*/  BSYNC B1 ;  /* 0x0000000000017941 */ /* 0x000fea0003800000 */
.L_x_73:
        /* <DEDUP_REMOVED lines=12> */
.L_x_76:
[----:B------:R-:W-:Y:S05]  /*12040*/  BSYNC B1 ;  /* 0x0000000000017941 */ /* 0x000fea0003800000 */
.L_x_75:
        /* <DEDUP_REMOVED lines=12> */
.L_x_78:
[----:B------:R-:W-:Y:S05]  /*12110*/  BSYNC B1 ;  /* 0x0000000000017941 */ /* 0x000fea0003800000 */
.L_x_77:
        /* <DEDUP_REMOVED lines=12> */
.L_x_80:
[----:B------:R-:W-:Y:S05]  /*121e0*/  BSYNC B1 ;  /* 0x0000000000017941 */ /* 0x000fea0003800000 */
.L_x_79:
        /* <DEDUP_REMOVED lines=12> */
.L_x_82:
[----:B------:R-:W-:Y:S05]  /*122b0*/  BSYNC B1 ;  /* 0x0000000000017941 */ /* 0x000fea0003800000 */
.L_x_81:
        /* <DEDUP_REMOVED lines=12> */
.L_x_84:
[----:B------:R-:W-:Y:S05]  /*12380*/  BSYNC B1 ;  /* 0x0000000000017941 */ /* 0x000fea0003800000 */
.L_x_83:
        /* <DEDUP_REMOVED lines=12> */
.L_x_86:
[----:B------:R-:W-:Y:S05]  /*12450*/  BSYNC B1 ;  /* 0x0000000000017941 */ /* 0x000fea0003800000 */
.L_x_85:
        /* <DEDUP_REMOVED lines=12> */
.L_x_88:
[----:B------:R-:W-:Y:S05]  /*12520*/  BSYNC B1 ;  /* 0x0000000000017941 */ /* 0x000fea0003800000 */
.L_x_87:
        /* <DEDUP_REMOVED lines=12> */
.L_x_90:
[----:B------:R-:W-:Y:S05]  /*125f0*/  BSYNC B1 ;  /* 0x0000000000017941 */ /* 0x000fea0003800000 */
.L_x_89:
        /* <DEDUP_REMOVED lines=12> */
.L_x_92:
[----:B------:R-:W-:Y:S05]  /*126c0*/  BSYNC B1 ;  /* 0x0000000000017941 */ /* 0x000fea0003800000 */
.L_x_91:
        /* <DEDUP_REMOVED lines=12> */
.L_x_94:
[----:B------:R-:W-:Y:S05]  /*12790*/  BSYNC B1 ;  /* 0x0000000000017941 */ /* 0x000fea0003800000 */
.L_x_93:
        /* <DEDUP_REMOVED lines=12> */
.L_x_96:
[----:B------:R-:W-:Y:S05]  /*12860*/  BSYNC B1 ;  /* 0x0000000000017941 */ /* 0x000fea0003800000 */
.L_x_95:
        /* <DEDUP_REMOVED lines=12> */
.L_x_98:
[----:B------:R-:W-:Y:S05]  /*12930*/  BSYNC B1 ;  /* 0x0000000000017941 */ /* 0x000fea0003800000 */
.L_x_97:
        /* <DEDUP_REMOVED lines=12> */
.L_x_100:
[----:B------:R-:W-:Y:S05]  /*12a00*/  BSYNC B1 ;  /* 0x0000000000017941 */ /* 0x000fea0003800000 */
.L_x_99:
        /* <DEDUP_REMOVED lines=12> */
.L_x_102:
[----:B------:R-:W-:Y:S05]  /*12ad0*/  BSYNC B1 ;  /* 0x0000000000017941 */ /* 0x000fea0003800000 */
.L_x_101:
        /* <DEDUP_REMOVED lines=12> */
.L_x_104:
[----:B------:R-:W-:Y:S05]  /*12ba0*/  BSYNC B1 ;  /* 0x0000000000017941 */ /* 0x000fea0003800000 */
.L_x_103:
        /* <DEDUP_REMOVED lines=12> */
.L_x_106:
[----:B------:R-:W-:Y:S05]  /*12c70*/  BSYNC B1 ;  /* 0x0000000000017941 */ /* 0x000fea0003800000 */
.L_x_105:
        /* <DEDUP_REMOVED lines=12> */
.L_x_108:
[----:B------:R-:W-:Y:S05]  /*12d40*/  BSYNC B1 ;  /* 0x0000000000017941 */ /* 0x000fea0003800000 */
.L_x_107:
        /* <DEDUP_REMOVED lines=12> */
.L_x_110:
[----:B------:R-:W-:Y:S05]  /*12e10*/  BSYNC B1 ;  /* 0x0000000000017941 */ /* 0x000fea0003800000 */
.L_x_109:
        /* <DEDUP_REMOVED lines=12> */
.L_x_112:
[----:B------:R-:W-:Y:S05]  /*12ee0*/  BSYNC B1 ;  /* 0x0000000000017941 */ /* 0x000fea0003800000 */
.L_x_111:
        /* <DEDUP_REMOVED lines=12> */
.L_x_114:
[----:B------:R-:W-:Y:S05]  /*12fb0*/  BSYNC B1 ;  /* 0x0000000000017941 */ /* 0x000fea0003800000 */
.L_x_113:
        /* <DEDUP_REMOVED lines=12> */
.L_x_116:
[----:B------:R-:W-:Y:S05]  /*13080*/  BSYNC B1 ;  /* 0x0000000000017941 */ /* 0x000fea0003800000 */
.L_x_115:
        /* <DEDUP_REMOVED lines=12> */
.L_x_118:
[----:B------:R-:W-:Y:S05]  /*13150*/  BSYNC B1 ;  /* 0x0000000000017941 */ /* 0x000fea0003800000 */
.L_x_117:
        /* <DEDUP_REMOVED lines=12> */
.L_x_120:
[----:B------:R-:W-:Y:S05]  /*13220*/  BSYNC B1 ;  /* 0x0000000000017941 */ /* 0x000fea0003800000 */
.L_x_119:
[----:B-----5:R-:W-:Y:S01]  /*13230*/  LOP3.LUT R4, R4, 0xff, RZ, 0xc0, !PT ;  /* 0x000000ff04047812 */ /* 0x020fe200078ec0ff */
[----:B------:R-:W-:Y:S01]  /*13240*/  BSSY B1, `(.L_x_121) ;  /* 0x000000b000017945 */ /* 0x000fe20003800000 */
[----:B------:R-:W-:Y:S02]  /*13250*/  ISETP.LT.OR P5, PT, R0, 0x51, !P2 ;  /* 0x000000510000780c */ /* 0x000fe400057a1670 */
[----:B------:R-:W-:-:S05]  /*13260*/  F2FP.F16.E4M3.UNPACK_B R4, R4 ;  /* 0x00000004ff04723e */ /* 0x000fca00020006ff */
[----:B------:R-:W-:-:S05]  /*13270*/  HADD2.F32 R4, -RZ, R4.H0_H0 ;  /* 0x20000004ff047230 */ /* 0x000fca0000004100 */
[----:B------:R-:W-:-:S04]  /*13280*/  FMUL R4, R4, UR21 ;  /* 0x0000001504047c20 */ /* 0x000fc80008400000 */
[----:B------:R-:W-:-:S05]  /*13290*/  FFMA R4, R172, UR20, R4 ;  /* 0x00000014ac047c23 */ /* 0x000fca0008000004 */
[----:B------:R-:W-:Y:S02]  /*132a0*/  F2FP.SATFINITE.E4M3.F32.PACK_AB_MERGE_C R5, RZ, R4, RZ ;  /* 0x00000004ff05723e */ /* 0x000fe400048070ff */
[----:B------:R-:W-:-:S03]  /*132b0*/  PRMT R4, RZ, 0x7610, R4 ;  /* 0x00007610ff047816 */ /* 0x000fc60000000004 */
[----:B------:R0:W-:Y:S01]  /*132c0*/  @!P3 STG.E.U8 desc[UR14][R24.64+0x51], R5 ;  /* 0x000051051800b986 */ /* 0x0001e2000c10110e */
[----:B------:R-:W-:Y:S05]  /*132d0*/  @P5 BRA `(.L_x_122) ;  /* 0x0000000000045947 */ /* 0x000fea0003800000 */
[----:B------:R0:W5:Y:S02]  /*132e0*/  LDG.E.U8 R4, desc[UR14][R2.64+0x50] ;  /* 0x0000500e02047981 */ /* 0x000164000c1e1100 */
.L_x_122:
[----:B------:R-:W-:Y:S05]  /*132f0*/  BSYNC B1 ;  /* 0x0000000000017941 */ /* 0x000fea0003800000 */
.L_x_121:
[----:B-----5:R-:W-:Y:S01]  /*13300*/  LOP3.LUT R4, R4, 0xff, RZ, 0xc0, !PT ;  /* 0x000000ff04047812 */ /* 0x020fe200078ec0ff */
[----:B------:R-:W-:Y:S01]  /*13310*/  BSSY B1, `(.L_x_123) ;  /* 0x000000b000017945 */ /* 0x000fe20003800000 */
[----:B------:R-:W-:Y:S02]  /*13320*/  ISETP.LT.OR P3, PT, R0, 0x52, !P2 ;  /* 0x000000520000780c */ /* 0x000fe40005761670 */
[----:B------:R-:W-:-:S05]  /*13330*/  F2FP.F16.E4M3.UNPACK_B R4, R4 ;  /* 0x00000004ff04723e */ /* 0x000fca00020006ff */
[----:B------:R-:W-:-:S05]  /*13340*/  HADD2.F32 R4, -RZ, R4.H0_H0 ;  /* 0x20000004ff047230 */ /* 0x000fca0000004100 */
[----:B------:R-:W-:-:S04]  /*13350*/  FMUL R4, R4, UR21 ;  /* 0x0000001504047c20 */ /* 0x000fc80008400000 */
[----:B------:R-:W-:-:S05]  /*13360*/  FFMA R4, R173, UR20, R4 ;  /* 0x00000014ad047c23 */ /* 0x000fca0008000004 */
[----:B0-----:R-:W-:Y:S02]  /*13370*/  F2FP.SATFINITE.E4M3.F32.PACK_AB_MERGE_C R5, RZ, R4, RZ ;  /* 0x00000004ff05723e */ /* 0x001fe400048070ff */
[----:B------:R-:W-:-:S03]  /*13380*/  PRMT R4, RZ, 0x7610, R4 ;  /* 0x00007610ff047816 */ /* 0x000fc60000000004 */
[----:B------:R0:W-:Y:S01]  /*13390*/  @!P5 STG.E.U8 desc[UR14][R26.64+0x50], R5 ;  /* 0x000050051a00d986 */ /* 0x0001e2000c10110e */
[----:B------:R-:W-:Y:S05]  /*133a0*/  @P3 BRA `(.L_x_124) ;  /* 0x0000000000043947 */ /* 0x000fea0003800000 */
[----:B------:R0:W5:Y:S02]  /*133b0*/  LDG.E.U8 R4, desc[UR14][R2.64+0x51] ;  /* 0x0000510e02047981 */ /* 0x000164000c1e1100 */
.L_x_124:
[----:B------:R-:W-:Y:S05]  /*133c0*/  BSYNC B1 ;  /* 0x0000000000017941 */ /* 0x000fea0003800000 */
.L_x_123:
        /* <DEDUP_REMOVED lines=12> */
.L_x_126:
[----:B------:R-:W-:Y:S05]  /*13490*/  BSYNC B1 ;  /* 0x0000000000017941 */ /* 0x000fea0003800000 */
.L_x_125:
        /* <DEDUP_REMOVED lines=12> */
.L_x_128:
[----:B------:R-:W-:Y:S05]  /*13560*/  BSYNC B1 ;  /* 0x0000000000017941 */ /* 0x000fea0003800000 */
.L_x_127:
[----:B-----5:R-:W-:Y:S01]  /*13570*/  LOP3.LUT R4, R4, 0xff, RZ, 0xc0, !PT ;  /* 0x000000ff04047812 */ /* 0x020fe200078ec0ff */
[----:B------:R-:W-:Y:S01]  /*13580*/  BSSY B1, `(.L_x_129) ;  /* 0x000000b000017945 */ /* 0x000fe20003800000 */
[----:B------:R-:W-:Y:S02]  /*13590*/  ISETP.LT.OR P5, PT, R0, 0x59, !P2 ;  /* 0x000000590000780c */ /* 0x000fe400057a1670 */
[----:B------:R-:W-:-:S05]  /*135a0*/  F2FP.F16.E4M3.UNPACK_B R4, R4 ;  /* 0x00000004ff04723e */ /* 0x000fca00020006ff */
[----:B------:R-:W-:-:S05]  /*135b0*/  HADD2.F32 R4, -RZ, R4.H0_H0 ;  /* 0x20000004ff047230 */ /* 0x000fca0000004100 */
[----:B0-----:R-:W-:Y:S01]  /*135c0*/  FMUL R5, R4, UR21 ;  /* 0x0000001504057c20 */ /* 0x001fe20008400000 */
[----:B------:R-:W-:-:S03]  /*135d0*/  PRMT R4, RZ, 0x7610, R4 ;  /* 0x00007610ff047816 */ /* 0x000fc60000000004 */
[----:B------:R-:W-:-:S05]  /*135e0*/  FFMA R5, R176, UR20, R5 ;  /* 0x00000014b0057c23 */ /* 0x000fca0008000005 */
[----:B------:R-:W-:-:S05]  /*135f0*/  F2FP.SATFINITE.E4M3.F32.PACK_AB_MERGE_C R5, RZ, R5, RZ ;  /* 0x00000005ff05723e */ /* 0x000fca00048070ff */
[----:B------:R0:W-:Y:S01]  /*13600*/  @!P3 STG.E.U8 desc[UR14][R24.64+0x59], R5 ;  /* 0x000059051800b986 */ /* 0x0001e2000c10110e */
[----:B------:R-:W-:Y:S05]  /*13610*/  @P5 BRA `(.L_x_130) ;  /* 0x0000000000045947 */ /* 0x000fea0003800000 */
[----:B------:R0:W5:Y:S02]  /*13620*/  LDG.E.U8 R4, desc[UR14][R2.64+0x58] ;  /* 0x0000580e02047981 */ /* 0x000164000c1e1100 */
.L_x_130:
[----:B------:R-:W-:Y:S05]  /*13630*/  BSYNC B1 ;  /* 0x0000000000017941 */ /* 0x000fea0003800000 */
.L_x_129:
        /* <DEDUP_REMOVED lines=12> */
.L_x_132:
[----:B------:R-:W-:Y:S05]  /*13700*/  BSYNC B1 ;  /* 0x0000000000017941 */ /* 0x000fea0003800000 */
.L_x_131:
        /* <DEDUP_REMOVED lines=12> */
.L_x_134:
[----:B------:R-:W-:Y:S05]  /*137d0*/  BSYNC B1 ;  /* 0x0000000000017941 */ /* 0x000fea0003800000 */
.L_x_133:
        /* <DEDUP_REMOVED lines=12> */
.L_x_136:
[----:B------:R-:W-:Y:S05]  /*138a0*/  BSYNC B1 ;  /* 0x0000000000017941 */ /* 0x000fea0003800000 */
.L_x_135:
        /* <DEDUP_REMOVED lines=12> */
.L_x_138:
[----:B------:R-:W-:Y:S05]  /*13970*/  BSYNC B1 ;  /* 0x0000000000017941 */ /* 0x000fea0003800000 */
.L_x_137:
        /* <DEDUP_REMOVED lines=12> */
.L_x_140:
[----:B------:R-:W-:Y:S05]  /*13a40*/  BSYNC B1 ;  /* 0x0000000000017941 */ /* 0x000fea0003800000 */
.L_x_139:
        /* <DEDUP_REMOVED lines=12> */
.L_x_142:
[----:B------:R-:W-:Y:S05]  /*13b10*/  BSYNC B1 ;  /* 0x0000000000017941 */ /* 0x000fea0003800000 */
.L_x_141:
        /* <DEDUP_REMOVED lines=12> */
.L_x_144:
[----:B------:R-:W-:Y:S05]  /*13be0*/  BSYNC B1 ;  /* 0x0000000000017941 */ /* 0x000fea0003800000 */
.L_x_143:
        /* <DEDUP_REMOVED lines=12> */
.L_x_146:
[----:B------:R-:W-:Y:S05]  /*13cb0*/  BSYNC B1 ;  /* 0x0000000000017941 */ /* 0x000fea0003800000 */
.L_x_145:
        /* <DEDUP_REMOVED lines=12> */
.L_x_148:
[----:B------:R-:W-:Y:S05]  /*13d80*/  BSYNC B1 ;  /* 0x0000000000017941 */ /* 0x000fea0003800000 */
.L_x_147:
        /* <DEDUP_REMOVED lines=12> */
.L_x_150:
[----:B------:R-:W-:Y:S05]  /*13e50*/  BSYNC B1 ;  /* 0x0000000000017941 */ /* 0x000fea0003800000 */
.L_x_149:
        /* <DEDUP_REMOVED lines=12> */
.L_x_152:
[----:B------:R-:W-:Y:S05]  /*13f20*/  BSYNC B1 ;  /* 0x0000000000017941 */ /* 0x000fea0003800000 */
.L_x_151:
        /* <DEDUP_REMOVED lines=12> */
.L_x_154:
[----:B------:R-:W-:Y:S05]  /*13ff0*/  BSYNC B1 ;  /* 0x0000000000017941 */ /* 0x000fea0003800000 */
.L_x_153:
        /* <DEDUP_REMOVED lines=12> */
.L_x_156:
[----:B------:R-:W-:Y:S05]  /*140c0*/  BSYNC B1 ;  /* 0x0000000000017941 */ /* 0x000fea0003800000 */
.L_x_155:
        /* <DEDUP_REMOVED lines=12> */
.L_x_158:
[----:B------:R-:W-:Y:S05]  /*14190*/  BSYNC B1 ;  /* 0x0000000000017941 */ /* 0x000fea0003800000 */
.L_x_157:
        /* <DEDUP_REMOVED lines=12> */
.L_x_160:
[----:B------:R-:W-:Y:S05]  /*14260*/  BSYNC B1 ;  /* 0x0000000000017941 */ /* 0x000fea0003800000 */
.L_x_159:
        /* <DEDUP_REMOVED lines=12> */
.L_x_162:
[----:B------:R-:W-:Y:S05]  /*14330*/  BSYNC B1 ;  /* 0x0000000000017941 */ /* 0x000fea0003800000 */
.L_x_161:
        /* <DEDUP_REMOVED lines=12> */
.L_x_164:
[----:B------:R-:W-:Y:S05]  /*14400*/  BSYNC B1 ;  /* 0x0000000000017941 */ /* 0x000fea0003800000 */
.L_x_163:
        /* <DEDUP_REMOVED lines=12> */
.L_x_166:
[----:B------:R-:W-:Y:S05]  /*144d0*/  BSYNC B1 ;  /* 0x0000000000017941 */ /* 0x000fea0003800000 */
.L_x_165:
        /* <DEDUP_REMOVED lines=12> */
.L_x_168:
[----:B------:R-:W-:Y:S05]  /*145a0*/  BSYNC B1 ;  /* 0x0000000000017941 */ /* 0x000fea0003800000 */
.L_x_167:
        /* <DEDUP_REMOVED lines=12> */
.L_x_170:
[----:B------:R-:W-:Y:S05]  /*14670*/  BSYNC B1 ;  /* 0x0000000000017941 */ /* 0x000fea0003800000 */
.L_x_169:
        /* <DEDUP_REMOVED lines=12> */
.L_x_172:
[----:B------:R-:W-:Y:S05]  /*14740*/  BSYNC B1 ;  /* 0x0000000000017941 */ /* 0x000fea0003800000 */
.L_x_171:
        /* <DEDUP_REMOVED lines=12> */
.L_x_174:
[----:B------:R-:W-:Y:S05]  /*14810*/  BSYNC B1 ;  /* 0x0000000000017941 */ /* 0x000fea0003800000 */
.L_x_173:
        /* <DEDUP_REMOVED lines=12> */
.L_x_176:
[----:B------:R-:W-:Y:S05]  /*148e0*/  BSYNC B1 ;  /* 0x0000000000017941 */ /* 0x000fea0003800000 */
.L_x_175:
        /* <DEDUP_REMOVED lines=12> */
.L_x_178:
[----:B------:R-:W-:Y:S05]  /*149b0*/  BSYNC B1 ;  /* 0x0000000000017941 */ /* 0x000fea0003800000 */
.L_x_177:
        /* <DEDUP_REMOVED lines=12> */
.L_x_180:
[----:B------:R-:W-:Y:S05]  /*14a80*/  BSYNC B1 ;  /* 0x0000000000017941 */ /* 0x000fea0003800000 */
.L_x_179:
        /* <DEDUP_REMOVED lines=12> */
.L_x_182:
[----:B------:R-:W-:Y:S05]  /*14b50*/  BSYNC B1 ;  /* 0x0000000000017941 */ /* 0x000fea0003800000 */
.L_x_181:
        /* <DEDUP_REMOVED lines=12> */
.L_x_184:
[----:B------:R-:W-:Y:S05]  /*14c20*/  BSYNC B1 ;  /* 0x0000000000017941 */ /* 0x000fea0003800000 */
.L_x_183:
        /* <DEDUP_REMOVED lines=12> */
.L_x_186:
[----:B------:R-:W-:Y:S05]  /*14cf0*/  BSYNC B1 ;  /* 0x0000000000017941 */ /* 0x000fea0003800000 */
.L_x_185:
        /* <DEDUP_REMOVED lines=12> */
.L_x_188:
[----:B------:R-:W-:Y:S05]  /*14dc0*/  BSYNC B1 ;  /* 0x0000000000017941 */ /* 0x000fea0003800000 */
.L_x_187:
        /* <DEDUP_REMOVED lines=12> */
.L_x_190:
[----:B------:R-:W-:Y:S05]  /*14e90*/  BSYNC B1 ;  /* 0x0000000000017941 */ /* 0x000fea0003800000 */
.L_x_189:
        /* <DEDUP_REMOVED lines=12> */
.L_x_192:
[----:B------:R-:W-:Y:S05]  /*14f60*/  BSYNC B1 ;  /* 0x0000000000017941 */ /* 0x000fea0003800000 */
.L_x_191:
        /* <DEDUP_REMOVED lines=12> */
.L_x_194:
[----:B------:R-:W-:Y:S05]  /*15030*/  BSYNC B1 ;  /* 0x0000000000017941 */ /* 0x000fea0003800000 */
.L_x_193:
        /* <DEDUP_REMOVED lines=12> */
.L_x_196:
[----:B------:R-:W-:Y:S05]  /*15100*/  BSYNC B1 ;  /* 0x0000000000017941 */ /* 0x000fea0003800000 */
.L_x_195:
        /* <DEDUP_REMOVED lines=12> */
.L_x_198:
[----:B------:R-:W-:Y:S05]  /*151d0*/  BSYNC B1 ;  /* 0x0000000000017941 */ /* 0x000fea0003800000 */
.L_x_197:
        /* <DEDUP_REMOVED lines=12> */
.L_x_200:
[----:B------:R-:W-:Y:S05]  /*152a0*/  BSYNC B1 ;  /* 0x0000000000017941 */ /* 0x000fea0003800000 */
.L_x_199:
        /* <DEDUP_REMOVED lines=12> */
.L_x_202:
[----:B------:R-:W-:Y:S05]  /*15370*/  BSYNC B1 ;  /* 0x0000000000017941 */ /* 0x000fea0003800000 */
.L_x_201:
        /* <DEDUP_REMOVED lines=12> */
.L_x_204:
[----:B------:R-:W-:Y:S05]  /*15440*/  BSYNC B1 ;  /* 0x0000000000017941 */ /* 0x000fea0003800000 */
.L_x_203:
        /* <DEDUP_REMOVED lines=12> */
.L_x_206:
[----:B------:R-:W-:Y:S05]  /*15510*/  BSYNC B1 ;  /* 0x0000000000017941 */ /* 0x000fea0003800000 */
.L_x_205:
        /* <DEDUP_REMOVED lines=12> */
.L_x_208:
[----:B------:R-:W-:Y:S05]  /*155e0*/  BSYNC B1 ;  /* 0x0000000000017941 */ /* 0x000fea0003800000 */
.L_x_207:
        /* <DEDUP_REMOVED lines=12> */
.L_x_210:
[----:B------:R-:W-:Y:S05]  /*156b0*/  BSYNC B1 ;  /* 0x0000000000017941 */ /* 0x000fea0003800000 */
.L_x_209:
        /* <DEDUP_REMOVED lines=12> */
.L_x_212:
[----:B------:R-:W-:Y:S05]  /*15780*/  BSYNC B1 ;  /* 0x0000000000017941 */ /* 0x000fea0003800000 */
.L_x_211:
        /* <DEDUP_REMOVED lines=12> */
.L_x_214:
[----:B------:R-:W-:Y:S05]  /*15850*/  BSYNC B1 ;  /* 0x0000000000017941 */ /* 0x000fea0003800000 */
.L_x_213:
        /* <DEDUP_REMOVED lines=12> */
.L_x_216:
[----:B------:R-:W-:Y:S05]  /*15920*/  BSYNC B1 ;  /* 0x0000000000017941 */ /* 0x000fea0003800000 */
.L_x_215:
        /* <DEDUP_REMOVED lines=12> */
.L_x_218:
[----:B------:R-:W-:Y:S05]  /*159f0*/  BSYNC B1 ;  /* 0x0000000000017941 */ /* 0x000fea0003800000 */
.L_x_217:
        /* <DEDUP_REMOVED lines=12> */
.L_x_220:
[----:B------:R-:W-:Y:S05]  /*15ac0*/  BSYNC B1 ;  /* 0x0000000000017941 */ /* 0x000fea0003800000 */
.L_x_219:
        /* <DEDUP_REMOVED lines=12> */
.L_x_222:
[----:B------:R-:W-:Y:S05]  /*15b90*/  BSYNC B1 ;  /* 0x0000000000017941 */ /* 0x000fea0003800000 */
.L_x_221:
        /* <DEDUP_REMOVED lines=12> */
.L_x_224:
[----:B------:R-:W-:Y:S05]  /*15c60*/  BSYNC B1 ;  /* 0x0000000000017941 */ /* 0x000fea0003800000 */
.L_x_223:
        /* <DEDUP_REMOVED lines=12> */
.L_x_226:
[----:B------:R-:W-:Y:S05]  /*15d30*/  BSYNC B1 ;  /* 0x0000000000017941 */ /* 0x000fea0003800000 */
.L_x_225:
        /* <DEDUP_REMOVED lines=12> */
.L_x_228:
[----:B------:R-:W-:Y:S05]  /*15e00*/  BSYNC B1 ;  /* 0x0000000000017941 */ /* 0x000fea0003800000 */
.L_x_227:
        /* <DEDUP_REMOVED lines=12> */
.L_x_230:
[----:B------:R-:W-:Y:S05]  /*15ed0*/  BSYNC B1 ;  /* 0x0000000000017941 */ /* 0x000fea0003800000 */
.L_x_229:
        /* <DEDUP_REMOVED lines=12> */
.L_x_232:
[----:B------:R-:W-:Y:S05]  /*15fa0*/  BSYNC B1 ;  /* 0x0000000000017941 */ /* 0x000fea0003800000 */
.L_x_231:
        /* <DEDUP_REMOVED lines=12> */
.L_x_234:
[----:B------:R-:W-:Y:S05]  /*16070*/  BSYNC B1 ;  /* 0x0000000000017941 */ /* 0x000fea0003800000 */
.L_x_233:
        /* <DEDUP_REMOVED lines=12> */
.L_x_236:
[----:B------:R-:W-:Y:S05]  /*16140*/  BSYNC B1 ;  /* 0x0000000000017941 */ /* 0x000fea0003800000 */
.L_x_235:
        /* <DEDUP_REMOVED lines=12> */
.L_x_238:
[----:B------:R-:W-:Y:S05]  /*16210*/  BSYNC B1 ;  /* 0x0000000000017941 */ /* 0x000fea0003800000 */
.L_x_237:
        /* <DEDUP_REMOVED lines=12> */
.L_x_240:
[----:B------:R-:W-:Y:S05]  /*162e0*/  BSYNC B1 ;  /* 0x0000000000017941 */ /* 0x000fea0003800000 */
.L_x_239:
        /* <DEDUP_REMOVED lines=12> */
.L_x_242:
[----:B------:R-:W-:Y:S05]  /*163b0*/  BSYNC B1 ;  /* 0x0000000000017941 */ /* 0x000fea0003800000 */
.L_x_241:
        /* <DEDUP_REMOVED lines=12> */
.L_x_244:
[----:B------:R-:W-:Y:S05]  /*16480*/  BSYNC B1 ;  /* 0x0000000000017941 */ /* 0x000fea0003800000 */
.L_x_243:
        /* <DEDUP_REMOVED lines=12> */
.L_x_246:
[----:B------:R-:W-:Y:S05]  /*16550*/  BSYNC B1 ;  /* 0x0000000000017941 */ /* 0x000fea0003800000 */
.L_x_245:
        /* <DEDUP_REMOVED lines=12> */
.L_x_248:
[----:B------:R-:W-:Y:S05]  /*16620*/  BSYNC B1 ;  /* 0x0000000000017941 */ /* 0x000fea0003800000 */
.L_x_247:
        /* <DEDUP_REMOVED lines=12> */
.L_x_250:
[----:B------:R-:W-:Y:S05]  /*166f0*/  BSYNC B1 ;  /* 0x0000000000017941 */ /* 0x000fea0003800000 */
.L_x_249:
        /* <DEDUP_REMOVED lines=12> */
.L_x_252:
[----:B------:R-:W-:Y:S05]  /*167c0*/  BSYNC B1 ;  /* 0x0000000000017941 */ /* 0x000fea0003800000 */
.L_x_251:
[----:B0-----:R-:W2:Y:S01]  /*167d0*/  LDL.LU R5, [R1+0x200] ;  /* 0x0002000001057983 */ /* 0x001ea20000300800 */
[----:B-----5:R-:W-:Y:S01]  /*167e0*/  LOP3.LUT R4, R4, 0xff, RZ, 0xc0, !PT ;  /* 0x000000ff04047812 */ /* 0x020fe200078ec0ff */
[----:B------:R-:W-:Y:S01]  /*167f0*/  BSSY B1, `(.L_x_253) ;  /* 0x000000b000017945 */ /* 0x000fe20003800000 */
[----:B------:R-:W-:Y:S02]  /*16800*/  ISETP.LT.OR P5, PT, R0, 0xd9, !P1 ;  /* 0x000000d90000780c */ /* 0x000fe40004fa1670 */
[----:B------:R-:W-:-:S05]  /*16810*/  F2FP.F16.E4M3.UNPACK_B R4, R4 ;  /* 0x00000004ff04723e */ /* 0x000fca00020006ff */
[----:B------:R-:W-:-:S05]  /*16820*/  HADD2.F32 R4, -RZ, R4.H0_H0 ;  /* 0x20000004ff047230 */ /* 0x000fca0000004100 */
[----:B------:R-:W-:-:S04]  /*16830*/  FMUL R4, R4, UR21 ;  /* 0x0000001504047c20 */ /* 0x000fc80008400000 */
[----:B--2---:R-:W-:-:S05]  /*16840*/  FFMA R4, R5, UR20, R4 ;  /* 0x0000001405047c23 */ /* 0x004fca0008000004 */
[----:B------:R-:W-:Y:S02]  /*16850*/  F2FP.SATFINITE.E4M3.F32.PACK_AB_MERGE_C R5, RZ, R4, RZ ;  /* 0x00000004ff05723e */ /* 0x000fe400048070ff */
[----:B------:R-:W-:-:S03]  /*16860*/  PRMT R4, RZ, 0x7610, R4 ;  /* 0x00007610ff047816 */ /* 0x000fc60000000004 */
[----:B------:R0:W-:Y:S01]  /*16870*/  @!P3 STG.E.U8 desc[UR14][R26.64+0xd1], R5 ;  /* 0x0000d1051a00b986 */ /* 0x0001e2000c10110e */
[----:B------:R-:W-:Y:S05]  /*16880*/  @P5 BRA `(.L_x_254) ;  /* 0x0000000000045947 */ /* 0x000fea0003800000 */
[----:B------:R2:W5:Y:S02]  /*16890*/  LDG.E.U8 R4, desc[UR14][R32.64+0xd8] ;  /* 0x0000d80e20047981 */ /* 0x000564000c1e1100 */
.L_x_254:
[----:B------:R-:W-:Y:S05]  /*168a0*/  BSYNC B1 ;  /* 0x0000000000017941 */ /* 0x000fea0003800000 */
.L_x_253:
[----:B0-----:R-:W3:Y:S01]  /*168b0*/  LDL.LU R5, [R1+0x204] ;  /* 0x0002040001057983 */ /* 0x001ee20000300800 */
[----:B-----5:R-:W-:Y:S01]  /*168c0*/  LOP3.LUT R4, R4, 0xff, RZ, 0xc0, !PT ;  /* 0x000000ff04047812 */ /* 0x020fe200078ec0ff */
[----:B------:R-:W-:Y:S01]  /*168d0*/  BSSY B1, `(.L_x_255) ;  /* 0x000000b000017945 */ /* 0x000fe20003800000 */
[----:B------:R-:W-:Y:S02]  /*168e0*/  ISETP.LT.OR P3, PT, R0, 0xda, !P1 ;  /* 0x000000da0000780c */ /* 0x000fe40004f61670 */
[----:B------:R-:W-:-:S05]  /*168f0*/  F2FP.F16.E4M3.UNPACK_B R4, R4 ;  /* 0x00000004ff04723e */ /* 0x000fca00020006ff */
[----:B------:R-:W-:-:S05]  /*16900*/  HADD2.F32 R4, -RZ, R4.H0_H0 ;  /* 0x20000004ff047230 */ /* 0x000fca0000004100 */
[----:B------:R-:W-:-:S04]  /*16910*/  FMUL R4, R4, UR21 ;  /* 0x0000001504047c20 */ /* 0x000fc80008400000 */
[----:B---3--:R-:W-:-:S05]  /*16920*/  FFMA R4, R5, UR20, R4 ;  /* 0x0000001405047c23 */ /* 0x008fca0008000004 */
[----:B------:R-:W-:Y:S02]  /*16930*/  F2FP.SATFINITE.E4M3.F32.PACK_AB_MERGE_C R5, RZ, R4, RZ ;  /* 0x00000004ff05723e */ /* 0x000fe400048070ff */
[----:B------:R-:W-:-:S03]  /*16940*/  PRMT R4, RZ, 0x7610, R4 ;  /* 0x00007610ff047816 */ /* 0x000fc60000000004 */
[----:B------:R0:W-:Y:S01]  /*16950*/  @!P5 STG.E.U8 desc[UR14][R24.64+0xd8], R5 ;  /* 0x0000d8051800d986 */ /* 0x0001e2000c10110e */
[----:B------:R-:W-:Y:S05]  /*16960*/  @P3 BRA `(.L_x_256) ;  /* 0x0000000000043947 */ /* 0x000fea0003800000 */
[----:B------:R3:W5:Y:S02]  /*16970*/  LDG.E.U8 R4, desc[UR14][R32.64+0xd9] ;  /* 0x0000d90e20047981 */ /* 0x000764000c1e1100 */
.L_x_256:
[----:B------:R-:W-:Y:S05]  /*16980*/  BSYNC B1 ;  /* 0x0000000000017941 */ /* 0x000fea0003800000 */
.L_x_255:
        /* <DEDUP_REMOVED lines=13> */
.L_x_258:
[----:B------:R-:W-:Y:S05]  /*16a60*/  BSYNC B1 ;  /* 0x0000000000017941 */ /* 0x000fea0003800000 */
.L_x_257:
        /* <DEDUP_REMOVED lines=13> */
.L_x_260:
[----:B------:R-:W-:Y:S05]  /*16b40*/  BSYNC B1 ;  /* 0x0000000000017941 */ /* 0x000fea0003800000 */
.L_x_259:
        /* <DEDUP_REMOVED lines=13> */
.L_x_262:
[----:B------:R-:W-:Y:S05]  /*16c20*/  BSYNC B1 ;  /* 0x0000000000017941 */ /* 0x000fea0003800000 */
.L_x_261:
        /* <DEDUP_REMOVED lines=13> */
.L_x_264:
[----:B------:R-:W-:Y:S05]  /*16d00*/  BSYNC B1 ;  /* 0x0000000000017941 */ /* 0x000fea0003800000 */
.L_x_263:
        /* <DEDUP_REMOVED lines=13> */
.L_x_266:
[----:B------:R-:W-:Y:S05]  /*16de0*/  BSYNC B1 ;  /* 0x0000000000017941 */ /* 0x000fea0003800000 */
.L_x_265:
        /* <DEDUP_REMOVED lines=13> */
.L_x_268:
[----:B------:R-:W-:Y:S05]  /*16ec0*/  BSYNC B1 ;  /* 0x0000000000017941 */ /* 0x000fea0003800000 */
.L_x_267:
        /* <DEDUP_REMOVED lines=13> */
.L_x_270:
[----:B------:R-:W-:Y:S05]  /*16fa0*/  BSYNC B1 ;  /* 0x0000000000017941 */ /* 0x000fea0003800000 */
.L_x_269:
        /* <DEDUP_REMOVED lines=13> */
.L_x_272:
[----:B------:R-:W-:Y:S05]  /*17080*/  BSYNC B1 ;  /* 0x0000000000017941 */ /* 0x000fea0003800000 */
.L_x_271:
        /* <DEDUP_REMOVED lines=13> */
.L_x_274:
[----:B------:R-:W-:Y:S05]  /*17160*/  BSYNC B1 ;  /* 0x0000000000017941 */ /* 0x000fea0003800000 */
.L_x_273:
        /* <DEDUP_REMOVED lines=13> */
.L_x_276:
[----:B------:R-:W-:Y:S05]  /*17240*/  BSYNC B1 ;  /* 0x0000000000017941 */ /* 0x000fea0003800000 */
.L_x_275:
        /* <DEDUP_REMOVED lines=13> */
.L_x_278:
[----:B------:R-:W-:Y:S05]  /*17320*/  BSYNC B1 ;  /* 0x0000000000017941 */ /* 0x000fea0003800000 */
.L_x_277:
        /* <DEDUP_REMOVED lines=13> */
.L_x_280:
[----:B------:R-:W-:Y:S05]  /*17400*/  BSYNC B1 ;  /* 0x0000000000017941 */ /* 0x000fea0003800000 */
.L_x_279:
        /* <DEDUP_REMOVED lines=13> */
.L_x_282:
[----:B------:R-:W-:Y:S05]  /*174e0*/  BSYNC B1 ;  /* 0x0000000000017941 */ /* 0x000fea0003800000 */
.L_x_281:
        /* <DEDUP_REMOVED lines=13> */
.L_x_284:
[----:B------:R-:W-:Y:S05]  /*175c0*/  BSYNC B1 ;  /* 0x0000000000017941 */ /* 0x000fea0003800000 */
.L_x_283:
        /* <DEDUP_REMOVED lines=13> */
.L_x_286:
[----:B------:R-:W-:Y:S05]  /*176a0*/  BSYNC B1 ;  /* 0x0000000000017941 */ /* 0x000fea0003800000 */
.L_x_285:
        /* <DEDUP_REMOVED lines=13> */
.L_x_288:
[----:B------:R-:W-:Y:S05]  /*17780*/  BSYNC B1 ;  /* 0x0000000000017941 */ /* 0x000fea0003800000 */
.L_x_287:
        /* <DEDUP_REMOVED lines=13> */
.L_x_290:
[----:B------:R-:W-:Y:S05]  /*17860*/  BSYNC B1 ;  /* 0x0000000000017941 */ /* 0x000fea0003800000 */
.L_x_289:
        /* <DEDUP_REMOVED lines=13> */
.L_x_292:
[----:B------:R-:W-:Y:S05]  /*17940*/  BSYNC B1 ;  /* 0x0000000000017941 */ /* 0x000fea0003800000 */
.L_x_291:
[----:B------:R-:W2:Y:S01]  /*17950*/  LDL.LU R7, [R1+0x250] ;  /* 0x0002500001077983 */ /* 0x000ea20000300800 */
[----:B-----5:R-:W-:Y:S01]  /*17960*/  LOP3.LUT R4, R4, 0xff, RZ, 0xc0, !PT ;  /* 0x000000ff04047812 */ /* 0x020fe200078ec0ff */
[----:B------:R-:W-:Y:S01]  /*17970*/  BSSY B1, `(.L_x_293) ;  /* 0x0000013000017945 */ /* 0x000fe20003800000 */
[----:B0-----:R-:W-:Y:S02]  /*17980*/  IADD3 R5, P1, R35, 0x80, RZ ;  /* 0x0000008023057810 */ /* 0x001fe40007f3e0ff */
[----:B------:R-:W-:-:S03]  /*17990*/  F2FP.F16.E4M3.UNPACK_B R4, R4 ;  /* 0x00000004ff04723e */ /* 0x000fc600020006ff */
[----:B--234-:R-:W-:Y:S01]  /*179a0*/  IMAD.X R2, RZ, RZ, R39, P1 ;  /* 0x000000ffff027224 */ /* 0x01cfe200008e0627 */
[----:B------:R-:W-:Y:S01]  /*179b0*/  ISETP.GE.AND P1, PT, R34, 0x81, PT ;  /* 0x000000812200780c */ /* 0x000fe20003f26270 */
[----:B------:R-:W-:Y:S02]  /*179c0*/  HADD2.F32 R4, -RZ, R4.H0_H0 ;  /* 0x20000004ff047230 */ /* 0x000fe40000004100 */
[----:B------:R-:W-:Y:S01]  /*179d0*/  IMAD R6, R2, UR6, RZ ;  /* 0x0000000602067c24 */ /* 0x000fe2000f8e02ff */
[----:B------:R-:W-:Y:S01]  /*179e0*/  ISETP.LT.OR P5, PT, R0, 0x1, !P1 ;  /* 0x000000010000780c */ /* 0x000fe20004fa1670 */
[----:B------:R-:W-:-:S04]  /*179f0*/  IMAD.WIDE.U32 R2, R5, UR6, R36 ;  /* 0x0000000605027c25 */ /* 0x000fc8000f8e0024 */
[----:B------:R-:W-:Y:S01]  /*17a00*/  FMUL R4, R4, UR21 ;  /* 0x0000001504047c20 */ /* 0x000fe20008400000 */
[----:B------:R-:W-:Y:S01]  /*17a10*/  IMAD R5, R5, UR7, R6 ;  /* 0x0000000705057c24 */ /* 0x000fe2000f8e0206 */
[----:B------:R-:W-:-:S04]  /*17a20*/  IADD3 R2, P3, R2, UR10, RZ ;  /* 0x0000000a02027c10 */ /* 0x000fc8000ff7e0ff */
[----:B------:R-:W-:Y:S01]  /*17a30*/  IADD3.X R3, R3, UR11, R5, P3, !PT ;  /* 0x0000000b03037c10 */ /* 0x000fe20009ffe405 */
[----:B------:R-:W-:-:S05]  /*17a40*/  FFMA R4, R7, UR20, R4 ;  /* 0x0000001407047c23 */ /* 0x000fca0008000004 */
[----:B------:R-:W-:Y:S02]  /*17a50*/  F2FP.SATFINITE.E4M3.F32.PACK_AB_MERGE_C R7, RZ, R4, RZ ;  /* 0x00000004ff07723e */ /* 0x000fe400048070ff */
[----:B------:R-:W-:-:S03]  /*17a60*/  PRMT R4, RZ, 0x7610, R4 ;  /* 0x00007610ff047816 */ /* 0x000fc60000000004 */
[----:B------:R0:W-:Y:S01]  /*17a70*/  @!P2 STG.E.U8 desc[UR14][R26.64+0xf9], R7 ;  /* 0x0000f9071a00a986 */ /* 0x0001e2000c10110e */
[----:B------:R-:W-:Y:S05]  /*17a80*/  @P5 BRA `(.L_x_294) ;  /* 0x0000000000045947 */ /* 0x000fea0003800000 */
[----:B------:R2:W5:Y:S02]  /*17a90*/  LDG.E.U8 R4, desc[UR14][R2.64] ;  /* 0x0000000e02047981 */ /* 0x000564000c1e1100 */
.L_x_294:
[----:B------:R-:W-:Y:S05]  /*17aa0*/  BSYNC B1 ;  /* 0x0000000000017941 */ /* 0x000fea0003800000 */
.L_x_293:
[----:B------:R-:W3:Y:S01]  /*17ab0*/  LDL.LU R5, [R1+0x254] ;  /* 0x0002540001057983 */ /* 0x000ee20000300800 */
        /* <DEDUP_REMOVED lines=12> */
.L_x_296:
[----:B------:R-:W-:Y:S05]  /*17b80*/  BSYNC B1 ;  /* 0x0000000000017941 */ /* 0x000fea0003800000 */
.L_x_295:
[----:B---3--:R-:W3:Y:S01]  /*17b90*/  LDL.LU R5, [R1+0x258] ;  /* 0x0002580001057983 */ /* 0x008ee20000300800 */
[----:B-----5:R-:W-:Y:S01]  /*17ba0*/  LOP3.LUT R4, R4, 0xff, RZ, 0xc0, !PT ;  /* 0x000000ff04047812 */ /* 0x020fe200078ec0ff */
[----:B------:R-:W-:Y:S01]  /*17bb0*/  BSSY B1, `(.L_x_297) ;  /* 0x0000013000017945 */ /* 0x000fe20003800000 */
[----:B------:R-:W-:Y:S02]  /*17bc0*/  IADD3 R35, P2, R35, 0x88, RZ ;  /* 0x0000008823237810 */ /* 0x000fe40007f5e0ff */
[----:B------:R-:W-:Y:S02]  /*17bd0*/  F2FP.F16.E4M3.UNPACK_B R4, R4 ;  /* 0x00000004ff04723e */ /* 0x000fe400020006ff */
[----:B------:R-:W-:Y:S01]  /*17be0*/  PRMT R6, RZ, 0x7610, R6 ;  /* 0x00007610ff067816 */ /* 0x000fe20000000006 */
[----:B------:R-:W-:Y:S01]  /*17bf0*/  IMAD.X R38, RZ, RZ, R39, P2 ;  /* 0x000000ffff267224 */ /* 0x000fe200010e0627 */
[----:B------:R-:W-:Y:S01]  /*17c00*/  ISETP.GE.AND P2, PT, R34, 0x89, PT ;  /* 0x000000892200780c */ /* 0x000fe20003f46270 */
[----:B------:R-:W-:-:S02]  /*17c10*/  HADD2.F32 R4, -RZ, R4.H0_H0 ;  /* 0x20000004ff047230 */ /* 0x000fc40000004100 */
[----:B------:R-:W-:Y:S01]  /*17c20*/  IMAD R38, R38, UR6, RZ ;  /* 0x0000000626267c24 */ /* 0x000fe2000f8e02ff */
[----:B------:R-:W-:Y:S01]  /*17c30*/  ISETP.LT.OR P5, PT, R0, 0x1, !P2 ;  /* 0x000000010000780c */ /* 0x000fe200057a1670 */
[----:B------:R-:W-:-:S04]  /*17c40*/  IMAD.WIDE.U32 R36, R35, UR6, R36 ;  /* 0x0000000623247c25 */ /* 0x000fc8000f8e0024 */
[----:B------:R-:W-:Y:S01]  /*17c50*/  FMUL R4, R4, UR21 ;  /* 0x0000001504047c20 */ /* 0x000fe20008400000 */
[----:B------:R-:W-:-:S03]  /*17c60*/  IMAD R35, R35, UR7, R38 ;  /* 0x0000000723237c24 */ /* 0x000fc6000f8e0226 */
[----:B---3--:R-:W-:Y:S01]  /*17c70*/  FFMA R5, R5, UR20, R4 ;  /* 0x0000001405057c23 */ /* 0x008fe20008000004 */
[----:B------:R-:W-:-:S04]  /*17c80*/  IADD3 R4, P6, R36, UR10, RZ ;  /* 0x0000000a24047c10 */ /* 0x000fc8000ffde0ff */
[----:B0-----:R-:W-:Y:S02]  /*17c90*/  F2FP.SATFINITE.E4M3.F32.PACK_AB_MERGE_C R7, RZ, R5, RZ ;  /* 0x00000005ff07723e */ /* 0x001fe400048070ff */
[----:B------:R-:W-:-:S03]  /*17ca0*/  IADD3.X R5, R37, UR11, R35, P6, !PT ;  /* 0x0000000b25057c10 */ /* 0x000fc6000b7fe423 */
[----:B------:R0:W-:Y:S01]  /*17cb0*/  @!P3 STG.E.U8 desc[UR14][R30.64+0x1], R7 ;  /* 0x000001071e00b986 */ /* 0x0001e2000c10110e */
[----:B------:R-:W-:Y:S05]  /*17cc0*/  @P5 BRA `(.L_x_298) ;  /* 0x0000000000045947 */ /* 0x000fea0003800000 */
[----:B------:R3:W5:Y:S02]  /*17cd0*/  LDG.E.U8 R6, desc[UR14][R4.64] ;  /* 0x0000000e04067981 */ /* 0x000764000c1e1100 */
.L_x_298:
[----:B------:R-:W-:Y:S05]  /*17ce0*/  BSYNC B1 ;  /* 0x0000000000017941 */ /* 0x000fea0003800000 */
.L_x_297:
        /* <DEDUP_REMOVED lines=13> */
.L_x_300:
[----:B------:R-:W-:Y:S05]  /*17dc0*/  BSYNC B1 ;  /* 0x0000000000017941 */ /* 0x000fea0003800000 */
.L_x_299:
        /* <DEDUP_REMOVED lines=13> */
.L_x_302:
[----:B------:R-:W-:Y:S05]  /*17ea0*/  BSYNC B1 ;  /* 0x0000000000017941 */ /* 0x000fea0003800000 */
.L_x_301:
        /* <DEDUP_REMOVED lines=13> */
.L_x_304:
[----:B------:R-:W-:Y:S05]  /*17f80*/  BSYNC B1 ;  /* 0x0000000000017941 */ /* 0x000fea0003800000 */
.L_x_303:
        /* <DEDUP_REMOVED lines=13> */
.L_x_306:
[----:B------:R-:W-:Y:S05]  /*18060*/  BSYNC B1 ;  /* 0x0000000000017941 */ /* 0x000fea0003800000 */
.L_x_305:
        /* <DEDUP_REMOVED lines=13> */
.L_x_308:
[----:B------:R-:W-:Y:S05]  /*18140*/  BSYNC B1 ;  /* 0x0000000000017941 */ /* 0x000fea0003800000 */
.L_x_307:
        /* <DEDUP_REMOVED lines=13> */
.L_x_310:
[----:B------:R-:W-:Y:S05]  /*18220*/  BSYNC B1 ;  /* 0x0000000000017941 */ /* 0x000fea0003800000 */
.L_x_309:
        /* <DEDUP_REMOVED lines=13> */
.L_x_312:
[----:B------:R-:W-:Y:S05]  /*18300*/  BSYNC B1 ;  /* 0x0000000000017941 */ /* 0x000fea0003800000 */
.L_x_311:
        /* <DEDUP_REMOVED lines=13> */
.L_x_314:
[----:B------:R-:W-:Y:S05]  /*183e0*/  BSYNC B1 ;  /* 0x0000000000017941 */ /* 0x000fea0003800000 */
.L_x_313:
        /* <DEDUP_REMOVED lines=13> */
.L_x_316:
[----:B------:R-:W-:Y:S05]  /*184c0*/  BSYNC B1 ;  /* 0x0000000000017941 */ /* 0x000fea0003800000 */
.L_x_315:
        /* <DEDUP_REMOVED lines=13> */
.L_x_318:
[----:B------:R-:W-:Y:S05]  /*185a0*/  BSYNC B1 ;  /* 0x0000000000017941 */ /* 0x000fea0003800000 */
.L_x_317:
        /* <DEDUP_REMOVED lines=13> */
.L_x_320:
[----:B------:R-:W-:Y:S05]  /*18680*/  BSYNC B1 ;  /* 0x0000000000017941 */ /* 0x000fea0003800000 */
.L_x_319:
        /* <DEDUP_REMOVED lines=13> */
.L_x_322:
[----:B------:R-:W-:Y:S05]  /*18760*/  BSYNC B1 ;  /* 0x0000000000017941 */ /* 0x000fea0003800000 */
.L_x_321:
        /* <DEDUP_REMOVED lines=13> */
.L_x_324:
[----:B------:R-:W-:Y:S05]  /*18840*/  BSYNC B1 ;  /* 0x0000000000017941 */ /* 0x000fea0003800000 */
.L_x_323:
        /* <DEDUP_REMOVED lines=13> */
.L_x_326:
[----:B------:R-:W-:Y:S05]  /*18920*/  BSYNC B1 ;  /* 0x0000000000017941 */ /* 0x000fea0003800000 */
.L_x_325:
        /* <DEDUP_REMOVED lines=13> */
.L_x_328:
[----:B------:R-:W-:Y:S05]  /*18a00*/  BSYNC B1 ;  /* 0x0000000000017941 */ /* 0x000fea0003800000 */
.L_x_327:
        /* <DEDUP_REMOVED lines=13> */
.L_x_330:
[----:B------:R-:W-:Y:S05]  /*18ae0*/  BSYNC B1 ;  /* 0x0000000000017941 */ /* 0x000fea0003800000 */
.L_x_329:
        /* <DEDUP_REMOVED lines=13> */
.L_x_332:
[----:B------:R-:W-:Y:S05]  /*18bc0*/  BSYNC B1 ;  /* 0x0000000000017941 */ /* 0x000fea0003800000 */
.L_x_331:
        /* <DEDUP_REMOVED lines=13> */
.L_x_334:
[----:B------:R-:W-:Y:S05]  /*18ca0*/  BSYNC B1 ;  /* 0x0000000000017941 */ /* 0x000fea0003800000 */
.L_x_333:
        /* <DEDUP_REMOVED lines=13> */
.L_x_336:
[----:B------:R-:W-:Y:S05]  /*18d80*/  BSYNC B1 ;  /* 0x0000000000017941 */ /* 0x000fea0003800000 */
.L_x_335:
        /* <DEDUP_REMOVED lines=13> */
.L_x_338:
[----:B------:R-:W-:Y:S05]  /*18e60*/  BSYNC B1 ;  /* 0x0000000000017941 */ /* 0x000fea0003800000 */
.L_x_337:
        /* <DEDUP_REMOVED lines=13> */
.L_x_340:
[----:B------:R-:W-:Y:S05]  /*18f40*/  BSYNC B1 ;  /* 0x0000000000017941 */ /* 0x000fea0003800000 */
.L_x_339:
        /* <DEDUP_REMOVED lines=13> */
.L_x_342:
[----:B------:R-:W-:Y:S05]  /*19020*/  BSYNC B1 ;  /* 0x0000000000017941 */ /* 0x000fea0003800000 */
.L_x_341:
        /* <DEDUP_REMOVED lines=13> */
.L_x_344:
[----:B------:R-:W-:Y:S05]  /*19100*/  BSYNC B1 ;  /* 0x0000000000017941 */ /* 0x000fea0003800000 */
.L_x_343:
        /* <DEDUP_REMOVED lines=13> */
.L_x_346:
[----:B------:R-:W-:Y:S05]  /*191e0*/  BSYNC B1 ;  /* 0x0000000000017941 */ /* 0x000fea0003800000 */
.L_x_345:
        /* <DEDUP_REMOVED lines=13> */
.L_x_348:
[----:B------:R-:W-:Y:S05]  /*192c0*/  BSYNC B1 ;  /* 0x0000000000017941 */ /* 0x000fea0003800000 */
.L_x_347:
        /* <DEDUP_REMOVED lines=13> */
.L_x_350:
[----:B------:R-:W-:Y:S05]  /*193a0*/  BSYNC B1 ;  /* 0x0000000000017941 */ /* 0x000fea0003800000 */
.L_x_349:
        /* <DEDUP_REMOVED lines=13> */
.L_x_352:
[----:B------:R-:W-:Y:S05]  /*19480*/  BSYNC B1 ;  /* 0x0000000000017941 */ /* 0x000fea0003800000 */
.L_x_351:
        /* <DEDUP_REMOVED lines=13> */
.L_x_354:
[----:B------:R-:W-:Y:S05]  /*19560*/  BSYNC B1 ;  /* 0x0000000000017941 */ /* 0x000fea0003800000 */
.L_x_353:
        /* <DEDUP_REMOVED lines=13> */
.L_x_356:
[----:B------:R-:W-:Y:S05]  /*19640*/  BSYNC B1 ;  /* 0x0000000000017941 */ /* 0x000fea0003800000 */
.L_x_355:
        /* <DEDUP_REMOVED lines=13> */
.L_x_358:
[----:B------:R-:W-:Y:S05]  /*19720*/  BSYNC B1 ;  /* 0x0000000000017941 */ /* 0x000fea0003800000 */
.L_x_357:
        /* <DEDUP_REMOVED lines=13> */
.L_x_360:
[----:B------:R-:W-:Y:S05]  /*19800*/  BSYNC B1 ;  /* 0x0000000000017941 */ /* 0x000fea0003800000 */
.L_x_359:
        /* <DEDUP_REMOVED lines=13> */
.L_x_362:
[----:B------:R-:W-:Y:S05]  /*198e0*/  BSYNC B1 ;  /* 0x0000000000017941 */ /* 0x000fea0003800000 */
.L_x_361:
        /* <DEDUP_REMOVED lines=13> */
.L_x_364:
[----:B------:R-:W-:Y:S05]  /*199c0*/  BSYNC B1 ;  /* 0x0000000000017941 */ /* 0x000fea0003800000 */
.L_x_363:
        /* <DEDUP_REMOVED lines=13> */
.L_x_366:
[----:B------:R-:W-:Y:S05]  /*19aa0*/  BSYNC B1 ;  /* 0x0000000000017941 */ /* 0x000fea0003800000 */
.L_x_365:
        /* <DEDUP_REMOVED lines=13> */
.L_x_368:
[----:B------:R-:W-:Y:S05]  /*19b80*/  BSYNC B1 ;  /* 0x0000000000017941 */ /* 0x000fea0003800000 */
.L_x_367:
        /* <DEDUP_REMOVED lines=13> */
.L_x_370:
[----:B------:R-:W-:Y:S05]  /*19c60*/  BSYNC B1 ;  /* 0x0000000000017941 */ /* 0x000fea0003800000 */
.L_x_369:
        /* <DEDUP_REMOVED lines=13> */
.L_x_372:
[----:B------:R-:W-:Y:S05]  /*19d40*/  BSYNC B1 ;  /* 0x0000000000017941 */ /* 0x000fea0003800000 */
.L_x_371:
        /* <DEDUP_REMOVED lines=13> */
.L_x_374:
[----:B------:R-:W-:Y:S05]  /*19e20*/  BSYNC B1 ;  /* 0x0000000000017941 */ /* 0x000fea0003800000 */
.L_x_373:
        /* <DEDUP_REMOVED lines=13> */
.L_x_376:
[----:B------:R-:W-:Y:S05]  /*19f00*/  BSYNC B1 ;  /* 0x0000000000017941 */ /* 0x000fea0003800000 */
.L_x_375:
        /* <DEDUP_REMOVED lines=13> */
.L_x_378:
[----:B------:R-:W-:Y:S05]  /*19fe0*/  BSYNC B1 ;  /* 0x0000000000017941 */ /* 0x000fea0003800000 */
.L_x_377:
        /* <DEDUP_REMOVED lines=13> */
.L_x_380:
[----:B------:R-:W-:Y:S05]  /*1a0c0*/  BSYNC B1 ;  /* 0x0000000000017941 */ /* 0x000fea0003800000 */
.L_x_379:
        /* <DEDUP_REMOVED lines=13> */
.L_x_382:
[----:B------:R-:W-:Y:S05]  /*1a1a0*/  BSYNC B1 ;  /* 0x0000000000017941 */ /* 0x000fea0003800000 */
.L_x_381:
        /* <DEDUP_REMOVED lines=13> */
.L_x_384:
[----:B------:R-:W-:Y:S05]  /*1a280*/  BSYNC B1 ;  /* 0x0000000000017941 */ /* 0x000fea0003800000 */
.L_x_383:
        /* <DEDUP_REMOVED lines=13> */
.L_x_386:
[----:B------:R-:W-:Y:S05]  /*1a360*/  BSYNC B1 ;  /* 0x0000000000017941 */ /* 0x000fea0003800000 */
.L_x_385:
        /* <DEDUP_REMOVED lines=13> */
.L_x_388:
[----:B------:R-:W-:Y:S05]  /*1a440*/  BSYNC B1 ;  /* 0x0000000000017941 */ /* 0x000fea0003800000 */
.L_x_387:
        /* <DEDUP_REMOVED lines=13> */
.L_x_390:
[----:B------:R-:W-:Y:S05]  /*1a520*/  BSYNC B1 ;  /* 0x0000000000017941 */ /* 0x000fea0003800000 */
.L_x_389:
        /* <DEDUP_REMOVED lines=13> */
.L_x_392:
[----:B------:R-:W-:Y:S05]  /*1a600*/  BSYNC B1 ;  /* 0x0000000000017941 */ /* 0x000fea0003800000 */
.L_x_391:
        /* <DEDUP_REMOVED lines=13> */
.L_x_394:
[----:B------:R-:W-:Y:S05]  /*1a6e0*/  BSYNC B1 ;  /* 0x0000000000017941 */ /* 0x000fea0003800000 */
.L_x_393:
        /* <DEDUP_REMOVED lines=13> */
.L_x_396:
[----:B------:R-:W-:Y:S05]  /*1a7c0*/  BSYNC B1 ;  /* 0x0000000000017941 */ /* 0x000fea0003800000 */
.L_x_395:
        /* <DEDUP_REMOVED lines=13> */
.L_x_398:
[----:B------:R-:W-:Y:S05]  /*1a8a0*/  BSYNC B1 ;  /* 0x0000000000017941 */ /* 0x000fea0003800000 */
.L_x_397:
        /* <DEDUP_REMOVED lines=13> */
.L_x_400:
[----:B------:R-:W-:Y:S05]  /*1a980*/  BSYNC B1 ;  /* 0x0000000000017941 */ /* 0x000fea0003800000 */
.L_x_399:
        /* <DEDUP_REMOVED lines=13> */
.L_x_402:
[----:B------:R-:W-:Y:S05]  /*1aa60*/  BSYNC B1 ;  /* 0x0000000000017941 */ /* 0x000fea0003800000 */
.L_x_401:
        /* <DEDUP_REMOVED lines=13> */
.L_x_404:
[----:B------:R-:W-:Y:S05]  /*1ab40*/  BSYNC B1 ;  /* 0x0000000000017941 */ /* 0x000fea0003800000 */
.L_x_403:
        /* <DEDUP_REMOVED lines=13> */
.L_x_406:
[----:B------:R-:W-:Y:S05]  /*1ac20*/  BSYNC B1 ;  /* 0x0000000000017941 */ /* 0x000fea0003800000 */
.L_x_405:
        /* <DEDUP_REMOVED lines=13> */
.L_x_408:
[----:B------:R-:W-:Y:S05]  /*1ad00*/  BSYNC B1 ;  /* 0x0000000000017941 */ /* 0x000fea0003800000 */
.L_x_407:
        /* <DEDUP_REMOVED lines=13> */
.L_x_410:
[----:B------:R-:W-:Y:S05]  /*1ade0*/  BSYNC B1 ;  /* 0x0000000000017941 */ /* 0x000fea0003800000 */
.L_x_409:
        /* <DEDUP_REMOVED lines=13> */
.L_x_412:
[----:B------:R-:W-:Y:S05]  /*1aec0*/  BSYNC B1 ;  /* 0x0000000000017941 */ /* 0x000fea0003800000 */
.L_x_411:
        /* <DEDUP_REMOVED lines=13> */
.L_x_414:
[----:B------:R-:W-:Y:S05]  /*1afa0*/  BSYNC B1 ;  /* 0x0000000000017941 */ /* 0x000fea0003800000 */
.L_x_413:
        /* <DEDUP_REMOVED lines=13> */
.L_x_416:
[----:B------:R-:W-:Y:S05]  /*1b080*/  BSYNC B1 ;  /* 0x0000000000017941 */ /* 0x000fea0003800000 */
.L_x_415:
        /* <DEDUP_REMOVED lines=13> */
.L_x_418:
[----:B------:R-:W-:Y:S05]  /*1b160*/  BSYNC B1 ;  /* 0x0000000000017941 */ /* 0x000fea0003800000 */
.L_x_417:
        /* <DEDUP_REMOVED lines=13> */
.L_x_420:
[----:B------:R-:W-:Y:S05]  /*1b240*/  BSYNC B1 ;  /* 0x0000000000017941 */ /* 0x000fea0003800000 */
.L_x_419:
        /* <DEDUP_REMOVED lines=13> */
.L_x_422:
[----:B------:R-:W-:Y:S05]  /*1b320*/  BSYNC B1 ;  /* 0x0000000000017941 */ /* 0x000fea0003800000 */
.L_x_421:
        /* <DEDUP_REMOVED lines=13> */
.L_x_424:
[----:B------:R-:W-:Y:S05]  /*1b400*/  BSYNC B1 ;  /* 0x0000000000017941 */ /* 0x000fea0003800000 */
.L_x_423:
        /* <DEDUP_REMOVED lines=13> */
.L_x_426:
[----:B------:R-:W-:Y:S05]  /*1b4e0*/  BSYNC B1 ;  /* 0x0000000000017941 */ /* 0x000fea0003800000 */
.L_x_425:
        /* <DEDUP_REMOVED lines=13> */
.L_x_428:
[----:B------:R-:W-:Y:S05]  /*1b5c0*/  BSYNC B1 ;  /* 0x0000000000017941 */ /* 0x000fea0003800000 */
.L_x_427:
        /* <DEDUP_REMOVED lines=13> */
.L_x_430:
[----:B------:R-:W-:Y:S05]  /*1b6a0*/  BSYNC B1 ;  /* 0x0000000000017941 */ /* 0x000fea0003800000 */
.L_x_429:
        /* <DEDUP_REMOVED lines=13> */
.L_x_432:
[----:B------:R-:W-:Y:S05]  /*1b780*/  BSYNC B1 ;  /* 0x0000000000017941 */ /* 0x000fea0003800000 */
.L_x_431:
        /* <DEDUP_REMOVED lines=13> */
.L_x_434:
[----:B------:R-:W-:Y:S05]  /*1b860*/  BSYNC B1 ;  /* 0x0000000000017941 */ /* 0x000fea0003800000 */
.L_x_433:
        /* <DEDUP_REMOVED lines=13> */
.L_x_436:
[----:B------:R-:W-:Y:S05]  /*1b940*/  BSYNC B1 ;  /* 0x0000000000017941 */ /* 0x000fea0003800000 */
.L_x_435:
        /* <DEDUP_REMOVED lines=13> */
.L_x_438:
[----:B------:R-:W-:Y:S05]  /*1ba20*/  BSYNC B1 ;  /* 0x0000000000017941 */ /* 0x000fea0003800000 */
.L_x_437:
        /* <DEDUP_REMOVED lines=13> */
.L_x_440:
[----:B------:R-:W-:Y:S05]  /*1bb00*/  BSYNC B1 ;  /* 0x0000000000017941 */ /* 0x000fea0003800000 */
.L_x_439:
        /* <DEDUP_REMOVED lines=13> */
.L_x_442:
[----:B------:R-:W-:Y:S05]  /*1bbe0*/  BSYNC B1 ;  /* 0x0000000000017941 */ /* 0x000fea0003800000 */
.L_x_441:
        /* <DEDUP_REMOVED lines=13> */
.L_x_444:
[----:B------:R-:W-:Y:S05]  /*1bcc0*/  BSYNC B1 ;  /* 0x0000000000017941 */ /* 0x000fea0003800000 */
.L_x_443:
        /* <DEDUP_REMOVED lines=13> */
.L_x_446:
[----:B------:R-:W-:Y:S05]  /*1bda0*/  BSYNC B1 ;  /* 0x0000000000017941 */ /* 0x000fea0003800000 */
.L_x_445:
        /* <DEDUP_REMOVED lines=13> */
.L_x_448:
[----:B------:R-:W-:Y:S05]  /*1be80*/  BSYNC B1 ;  /* 0x0000000000017941 */ /* 0x000fea0003800000 */
.L_x_447:
        /* <DEDUP_REMOVED lines=13> */
.L_x_450:
[----:B------:R-:W-:Y:S05]  /*1bf60*/  BSYNC B1 ;  /* 0x0000000000017941 */ /* 0x000fea0003800000 */
.L_x_449:
        /* <DEDUP_REMOVED lines=13> */
.L_x_452:
[----:B------:R-:W-:Y:S05]  /*1c040*/  BSYNC B1 ;  /* 0x0000000000017941 */ /* 0x000fea0003800000 */
.L_x_451:
        /* <DEDUP_REMOVED lines=13> */
.L_x_454:
[----:B------:R-:W-:Y:S05]  /*1c120*/  BSYNC B1 ;  /* 0x0000000000017941 */ /* 0x000fea0003800000 */
.L_x_453:
        /* <DEDUP_REMOVED lines=13> */
.L_x_456:
[----:B------:R-:W-:Y:S05]  /*1c200*/  BSYNC B1 ;  /* 0x0000000000017941 */ /* 0x000fea0003800000 */
.L_x_455:
        /* <DEDUP_REMOVED lines=13> */
.L_x_458:
[----:B------:R-:W-:Y:S05]  /*1c2e0*/  BSYNC B1 ;  /* 0x0000000000017941 */ /* 0x000fea0003800000 */
.L_x_457:
        /* <DEDUP_REMOVED lines=13> */
.L_x_460:
[----:B------:R-:W-:Y:S05]  /*1c3c0*/  BSYNC B1 ;  /* 0x0000000000017941 */ /* 0x000fea0003800000 */
.L_x_459:
        /* <DEDUP_REMOVED lines=13> */
.L_x_462:
[----:B------:R-:W-:Y:S05]  /*1c4a0*/  BSYNC B1 ;  /* 0x0000000000017941 */ /* 0x000fea0003800000 */
.L_x_461:
        /* <DEDUP_REMOVED lines=13> */
.L_x_464:
[----:B------:R-:W-:Y:S05]  /*1c580*/  BSYNC B1 ;  /* 0x0000000000017941 */ /* 0x000fea0003800000 */
.L_x_463:
        /* <DEDUP_REMOVED lines=13> */
.L_x_466:
[----:B------:R-:W-:Y:S05]  /*1c660*/  BSYNC B1 ;  /* 0x0000000000017941 */ /* 0x000fea0003800000 */
.L_x_465:
        /* <DEDUP_REMOVED lines=13> */
.L_x_468:
[----:B------:R-:W-:Y:S05]  /*1c740*/  BSYNC B1 ;  /* 0x0000000000017941 */ /* 0x000fea0003800000 */
.L_x_467:
        /* <DEDUP_REMOVED lines=13> */
.L_x_470:
[----:B------:R-:W-:Y:S05]  /*1c820*/  BSYNC B1 ;  /* 0x0000000000017941 */ /* 0x000fea0003800000 */
.L_x_469:
        /* <DEDUP_REMOVED lines=13> */
.L_x_472:
[----:B------:R-:W-:Y:S05]  /*1c900*/  BSYNC B1 ;  /* 0x0000000000017941 */ /* 0x000fea0003800000 */
.L_x_471:
        /* <DEDUP_REMOVED lines=13> */
.L_x_474:
[----:B------:R-:W-:Y:S05]  /*1c9e0*/  BSYNC B1 ;  /* 0x0000000000017941 */ /* 0x000fea0003800000 */
.L_x_473:
        /* <DEDUP_REMOVED lines=13> */
.L_x_476:
[----:B------:R-:W-:Y:S05]  /*1cac0*/  BSYNC B1 ;  /* 0x0000000000017941 */ /* 0x000fea0003800000 */
.L_x_475:
        /* <DEDUP_REMOVED lines=13> */
.L_x_478:
[----:B------:R-:W-:Y:S05]  /*1cba0*/  BSYNC B1 ;  /* 0x0000000000017941 */ /* 0x000fea0003800000 */
.L_x_477:
        /* <DEDUP_REMOVED lines=13> */
.L_x_480:
[----:B------:R-:W-:Y:S05]  /*1cc80*/  BSYNC B1 ;  /* 0x0000000000017941 */ /* 0x000fea0003800000 */
.L_x_479:
        /* <DEDUP_REMOVED lines=13> */
.L_x_482:
[----:B------:R-:W-:Y:S05]  /*1cd60*/  BSYNC B1 ;  /* 0x0000000000017941 */ /* 0x000fea0003800000 */
.L_x_481:
        /* <DEDUP_REMOVED lines=13> */
.L_x_484:
[----:B------:R-:W-:Y:S05]  /*1ce40*/  BSYNC B1 ;  /* 0x0000000000017941 */ /* 0x000fea0003800000 */
.L_x_483:
        /* <DEDUP_REMOVED lines=13> */
.L_x_486:
[----:B------:R-:W-:Y:S05]  /*1cf20*/  BSYNC B1 ;  /* 0x0000000000017941 */ /* 0x000fea0003800000 */
.L_x_485:
        /* <DEDUP_REMOVED lines=13> */
.L_x_488:
[----:B------:R-:W-:Y:S05]  /*1d000*/  BSYNC B1 ;  /* 0x0000000000017941 */ /* 0x000fea0003800000 */
.L_x_487:
        /* <DEDUP_REMOVED lines=13> */
.L_x_490:
[----:B------:R-:W-:Y:S05]  /*1d0e0*/  BSYNC B1 ;  /* 0x0000000000017941 */ /* 0x000fea0003800000 */
.L_x_489:
        /* <DEDUP_REMOVED lines=13> */
.L_x_492:
[----:B------:R-:W-:Y:S05]  /*1d1c0*/  BSYNC B1 ;  /* 0x0000000000017941 */ /* 0x000fea0003800000 */
.L_x_491:
        /* <DEDUP_REMOVED lines=13> */
.L_x_494:
[----:B------:R-:W-:Y:S05]  /*1d2a0*/  BSYNC B1 ;  /* 0x0000000000017941 */ /* 0x000fea0003800000 */
.L_x_493:
        /* <DEDUP_REMOVED lines=13> */
.L_x_496:
[----:B------:R-:W-:Y:S05]  /*1d380*/  BSYNC B1 ;  /* 0x0000000000017941 */ /* 0x000fea0003800000 */
.L_x_495:
        /* <DEDUP_REMOVED lines=13> */
.L_x_498:
[----:B------:R-:W-:Y:S05]  /*1d460*/  BSYNC B1 ;  /* 0x0000000000017941 */ /* 0x000fea0003800000 */
.L_x_497:
        /* <DEDUP_REMOVED lines=13> */
.L_x_500:
[----:B------:R-:W-:Y:S05]  /*1d540*/  BSYNC B1 ;  /* 0x0000000000017941 */ /* 0x000fea0003800000 */
.L_x_499:
        /* <DEDUP_REMOVED lines=13> */
.L_x_502:
[----:B------:R-:W-:Y:S05]  /*1d620*/  BSYNC B1 ;  /* 0x0000000000017941 */ /* 0x000fea0003800000 */
.L_x_501:
        /* <DEDUP_REMOVED lines=13> */
.L_x_504:
[----:B------:R-:W-:Y:S05]  /*1d700*/  BSYNC B1 ;  /* 0x0000000000017941 */ /* 0x000fea0003800000 */
.L_x_503:
        /* <DEDUP_REMOVED lines=13> */
.L_x_506:
[----:B------:R-:W-:Y:S05]  /*1d7e0*/  BSYNC B1 ;  /* 0x0000000000017941 */ /* 0x000fea0003800000 */
.L_x_505:
        /* <DEDUP_REMOVED lines=13> */
.L_x_508:
[----:B------:R-:W-:Y:S05]  /*1d8c0*/  BSYNC B1 ;  /* 0x0000000000017941 */ /* 0x000fea0003800000 */
.L_x_507:
        /* <DEDUP_REMOVED lines=13> */
.L_x_510:
[----:B------:R-:W-:Y:S05]  /*1d9a0*/  BSYNC B1 ;  /* 0x0000000000017941 */ /* 0x000fea0003800000 */
.L_x_509:
        /* <DEDUP_REMOVED lines=13> */
.L_x_512:
[----:B------:R-:W-:Y:S05]  /*1da80*/  BSYNC B1 ;  /* 0x0000000000017941 */ /* 0x000fea0003800000 */
.L_x_511:
        /* <DEDUP_REMOVED lines=13> */
.L_x_514:
[----:B------:R-:W-:Y:S05]  /*1db60*/  BSYNC B1 ;  /* 0x0000000000017941 */ /* 0x000fea0003800000 */
.L_x_513:
        /* <DEDUP_REMOVED lines=13> */
.L_x_516:
[----:B------:R-:W-:Y:S05]  /*1dc40*/  BSYNC B1 ;  /* 0x0000000000017941 */ /* 0x000fea0003800000 */
.L_x_515:
        /* <DEDUP_REMOVED lines=13> */
.L_x_518:
[----:B------:R-:W-:Y:S05]  /*1dd20*/  BSYNC B1 ;  /* 0x0000000000017941 */ /* 0x000fea0003800000 */
.L_x_517:
        /* <DEDUP_REMOVED lines=13> */
.L_x_520:
[----:B------:R-:W-:Y:S05]  /*1de00*/  BSYNC B1 ;  /* 0x0000000000017941 */ /* 0x000fea0003800000 */
.L_x_519:
        /* <DEDUP_REMOVED lines=13> */
.L_x_522:
[----:B------:R-:W-:Y:S05]  /*1dee0*/  BSYNC B1 ;  /* 0x0000000000017941 */ /* 0x000fea0003800000 */
.L_x_521:
        /* <DEDUP_REMOVED lines=13> */
.L_x_524:
[----:B------:R-:W-:Y:S05]  /*1dfc0*/  BSYNC B1 ;  /* 0x0000000000017941 */ /* 0x000fea0003800000 */
.L_x_523:
        /* <DEDUP_REMOVED lines=13> */
.L_x_526:
[----:B------:R-:W-:Y:S05]  /*1e0a0*/  BSYNC B1 ;  /* 0x0000000000017941 */ /* 0x000fea0003800000 */
.L_x_525:
        /* <DEDUP_REMOVED lines=13> */
.L_x_528:
[----:B------:R-:W-:Y:S05]  /*1e180*/  BSYNC B1 ;  /* 0x0000000000017941 */ /* 0x000fea0003800000 */
.L_x_527:
        /* <DEDUP_REMOVED lines=13> */
.L_x_530:
[----:B------:R-:W-:Y:S05]  /*1e260*/  BSYNC B1 ;  /* 0x0000000000017941 */ /* 0x000fea0003800000 */
.L_x_529:
        /* <DEDUP_REMOVED lines=13> */
.L_x_532:
[----:B------:R-:W-:Y:S05]  /*1e340*/  BSYNC B1 ;  /* 0x0000000000017941 */ /* 0x000fea0003800000 */
.L_x_531:
        /* <DEDUP_REMOVED lines=13> */
.L_x_534:
[----:B------:R-:W-:Y:S05]  /*1e420*/  BSYNC B1 ;  /* 0x0000000000017941 */ /* 0x000fea0003800000 */
.L_x_533:
        /* <DEDUP_REMOVED lines=13> */
.L_x_536:
[----:B------:R-:W-:Y:S05]  /*1e500*/  BSYNC B1 ;  /* 0x0000000000017941 */ /* 0x000fea0003800000 */
.L_x_535:
        /* <DEDUP_REMOVED lines=13> */
.L_x_538:
[----:B------:R-:W-:Y:S05]  /*1e5e0*/  BSYNC B1 ;  /* 0x0000000000017941 */ /* 0x000fea0003800000 */
.L_x_537:
        /* <DEDUP_REMOVED lines=13> */
.L_x_540:
[----:B------:R-:W-:Y:S05]  /*1e6c0*/  BSYNC B1 ;  /* 0x0000000000017941 */ /* 0x000fea0003800000 */
.L_x_539:
        /* <DEDUP_REMOVED lines=13> */
.L_x_542:
[----:B------:R-:W-:Y:S05]  /*1e7a0*/  BSYNC B1 ;  /* 0x0000000000017941 */ /* 0x000fea0003800000 */
.L_x_541:
        /* <DEDUP_REMOVED lines=13> */
.L_x_544:
[----:B------:R-:W-:Y:S05]  /*1e880*/  BSYNC B1 ;  /* 0x0000000000017941 */ /* 0x000fea0003800000 */
.L_x_543:
[----:B--234-:R-:W2:Y:S01]  /*1e890*/  LDL.LU R3, [R1+0x448] ;  /* 0x0004480001037983 */ /* 0x01cea20000300800 */
[----:B-----5:R-:W-:Y:S01]  /*1e8a0*/  LOP3.LUT R6, R6, 0xff, RZ, 0xc0, !PT ;  /* 0x000000ff06067812 */ /* 0x020fe200078ec0ff */
[----:B------:R-:W-:Y:S01]  /*1e8b0*/  BSSY B1, `(.L_x_545) ;  /* 0x000000b000017945 */ /* 0x000fe20003800000 */
[----:B------:R-:W-:Y:S02]  /*1e8c0*/  ISETP.LT.OR P3, PT, R0, 0xf9, !P2 ;  /* 0x000000f90000780c */ /* 0x000fe40005761670 */
[----:B------:R-:W-:Y:S02]  /*1e8d0*/  F2FP.F16.E4M3.UNPACK_B R6, R6 ;  /* 0x00000006ff06723e */ /* 0x000fe400020006ff */
[----:B------:R-:W-:-:S03]  /*1e8e0*/  PRMT R2, RZ, 0x7610, R2 ;  /* 0x00007610ff027816 */ /* 0x000fc60000000002 */
[----:B------:R-:W-:-:S05]  /*1e8f0*/  HADD2.F32 R6, -RZ, R6.H0_H0 ;  /* 0x20000006ff067230 */ /* 0x000fca0000004100 */
[----:B------:R-:W-:-:S04]  /*1e900*/  FMUL R6, R6, UR21 ;  /* 0x0000001506067c20 */ /* 0x000fc80008400000 */
[----:B--2---:R-:W-:-:S05]  /*1e910*/  FFMA R6, R3, UR20, R6 ;  /* 0x0000001403067c23 */ /* 0x004fca0008000006 */
[----:B------:R-:W-:-:S05]  /*1e920*/  F2FP.SATFINITE.E4M3.F32.PACK_AB_MERGE_C R3, RZ, R6, RZ ;  /* 0x00000006ff03723e */ /* 0x000fca00048070ff */
[----:B------:R2:W-:Y:S01]  /*1e930*/  @!P1 STG.E.U8 desc[UR14][R30.64+0xf9], R3 ;  /* 0x0000f9031e009986 */ /* 0x0005e2000c10110e */
[----:B------:R-:W-:Y:S05]  /*1e940*/  @P3 BRA `(.L_x_546) ;  /* 0x0000000000043947 */ /* 0x000fea0003800000 */
[----:B------:R3:W5:Y:S02]  /*1e950*/  LDG.E.U8 R2, desc[UR14][R4.64+0xf8] ;  /* 0x0000f80e04027981 */ /* 0x000764000c1e1100 */
.L_x_546:
[----:B------:R-:W-:Y:S05]  /*1e960*/  BSYNC B1 ;  /* 0x0000000000017941 */ /* 0x000fea0003800000 */
.L_x_545:
[----:B--2---:R-:W2:Y:S01]  /*1e970*/  LDL.LU R3, [R1+0x44c] ;  /* 0x00044c0001037983 */ /* 0x004ea20000300800 */
        /* <DEDUP_REMOVED lines=12> */
.L_x_548:
[----:B------:R-:W-:Y:S05]  /*1ea40*/  BSYNC B1 ;  /* 0x0000000000017941 */ /* 0x000fea0003800000 */
.L_x_547:
[----:B------:R-:W-:Y:S05]  /*1ea50*/  @P2 BRA `(.L_x_549) ;  /* 0x0000004800882947 */ /* 0x000fea0003800000 */
[----:B------:R-:W2:Y:S01]  /*1ea60*/  LDL.LU R2, [R1+0x450] ;  /* 0x0004500001027983 */ /* 0x000ea20000300800 */
[----:B-----5:R-:W-:-:S04]  /*1ea70*/  LOP3.LUT R0, R0, 0xff, RZ, 0xc0, !PT ;  /* 0x000000ff00007812 */ /* 0x020fc800078ec0ff */
[----:B------:R-:W-:-:S05]  /*1ea80*/  F2FP.F16.E4M3.UNPACK_B R0, R0 ;  /* 0x00000000ff00723e */ /* 0x000fca00020006ff */
[----:B------:R-:W-:-:S05]  /*1ea90*/  HADD2.F32 R0, -RZ, R0.H0_H0 ;  /* 0x20000000ff007230 */ /* 0x000fca0000004100 */
[----:B------:R-:W-:-:S04]  /*1eaa0*/  FMUL R0, R0, UR21 ;  /* 0x0000001500007c20 */ /* 0x000fc80008400000 */
[----:B--2---:R-:W-:-:S05]  /*1eab0*/  FFMA R0, R2, UR20, R0 ;  /* 0x0000001402007c23 */ /* 0x004fca0008000000 */
[----:B------:R-:W-:-:S05]  /*1eac0*/  F2FP.SATFINITE.E4M3.F32.PACK_AB_MERGE_C R3, RZ, R0, RZ ;  /* 0x00000000ff03723e */ /* 0x000fca00048070ff */
[----:B------:R2:W-:Y:S01]  /*1ead0*/  STG.E.U8 desc[UR14][R28.64+0xf9], R3 ;  /* 0x0000f9031c007986 */ /* 0x0005e2000c10110e */
[----:B------:R-:W-:Y:S05]  /*1eae0*/  BRA `(.L_x_549) ;  /* 0x0000004800647947 */ /* 0x000fea0003800000 */
.L_x_36:
[----:B------:R-:W-:Y:S01]  /*1eaf0*/  ISETP.GE.AND P1, PT, R34, 0x1, PT ;  /* 0x000000012200780c */ /* 0x000fe20003f26270 */
[----:B------:R-:W-:Y:S01]  /*1eb00*/  FMUL R4, R4, UR20 ;  /* 0x0000001404047c20 */ /* 0x000fe20008400000 */
[----:B------:R-:W2:Y:S02]  /*1eb10*/  LDL.LU R2, [R1+0x200] ;  /* 0x0002000001027983 */ /* 0x000ea40000300800 */
[----:B------:R-:W-:Y:S02]  /*1eb20*/  ISETP.LT.OR P2, PT, R0, 0x2, !P1 ;  /* 0x000000020000780c */ /* 0x000fe40004f41670 */
[----:B------:R-:W-:Y:S01]  /*1eb30*/  F2FP.SATFINITE.E4M3.F32.PACK_AB_MERGE_C R4, RZ, R4, RZ ;  /* 0x00000004ff04723e */ /* 0x000fe200048070ff */
[----:B------:R-:W-:Y:S01]  /*1eb40*/  FMUL R3, R3, UR20 ;  /* 0x0000001403037c20 */ /* 0x000fe20008400000 */
[----:B------:R-:W-:Y:S01]  /*1eb50*/  FMUL R5, R5, UR20 ;  /* 0x0000001405057c20 */ /* 0x000fe20008400000 */
[----:B------:R-:W-:Y:S01]  /*1eb60*/  FMUL R6, R6, UR20 ;  /* 0x0000001406067c20 */ /* 0x000fe20008400000 */
[----:B------:R-:W-:Y:S01]  /*1eb70*/  ISETP.LT.OR P5, PT, R0, 0x9, !P1 ;  /* 0x000000090000780c */ /* 0x000fe20004fa1670 */
[----:B------:R-:W-:Y:S01]  /*1eb80*/  FMUL R7, R7, UR20 ;  /* 0x0000001407077c20 */ /* 0x000fe20008400000 */
[----:B------:R-:W-:Y:S01]  /*1eb90*/  FMUL R8, R8, UR20 ;  /* 0x0000001408087c20 */ /* 0x000fe20008400000 */
[----:B------:R-:W-:Y:S01]  /*1eba0*/  FMUL R9, R9, UR20 ;  /* 0x0000001409097c20 */ /* 0x000fe20008400000 */
[----:B------:R-:W-:Y:S01]  /*1ebb0*/  FMUL R10, R10, UR20 ;  /* 0x000000140a0a7c20 */ /* 0x000fe20008400000 */
[----:B------:R-:W-:Y:S01]  /*1ebc0*/  FMUL R11, R11, UR20 ;  /* 0x000000140b0b7c20 */ /* 0x000fe20008400000 */
[----:B------:R-:W-:Y:S01]  /*1ebd0*/  FMUL R12, R12, UR20 ;  /* 0x000000140c0c7c20 */ /* 0x000fe20008400000 */
[----:B------:R-:W-:Y:S01]  /*1ebe0*/  @!P2 STG.E.U8 desc[UR14][R24.64+0x1], R4 ;  /* 0x000001041800a986 */ /* 0x000fe2000c10110e */
[----:B------:R-:W-:-:S02]  /*1ebf0*/  ISETP.LT.OR P2, PT, R0, 0x1, !P1 ;  /* 0x000000010000780c */ /* 0x000fc40004f41670 */
[----:B------:R-:W-:Y:S01]  /*1ec00*/  F2FP.SATFINITE.E4M3.F32.PACK_AB_MERGE_C R3, RZ, R3, RZ ;  /* 0x00000003ff03723e */ /* 0x000fe200048070ff */
[----:B------:R-:W-:Y:S01]  /*1ec10*/  FMUL R13, R13, UR20 ;  /* 0x000000140d0d7c20 */ /* 0x000fe20008400000 */
        /* <DEDUP_REMOVED lines=9> */
[----:B------:R0:W-:Y:S01]  /*1ecb0*/  @!P2 STG.E.U8 desc[UR14][R24.64], R3 ;  /* 0x000000031800a986 */ /* 0x0001e2000c10110e */
[----:B------:R-:W-:Y:S01]  /*1ecc0*/  ISETP.GE.AND P2, PT, R34, 0x9, PT ;  /* 0x000000092200780c */ /* 0x000fe20003f46270 */
[----:B------:R-:W-:Y:S01]  /*1ecd0*/  FMUL R23, R23, UR20 ;  /* 0x0000001417177c20 */ /* 0x000fe20008400000 */
[----:B------:R-:W-:Y:S01]  /*1ece0*/  FMUL R152, R152, UR20 ;  /* 0x0000001498987c20 */ /* 0x000fe20008400000 */
[----:B------:R-:W-:Y:S01]  /*1ecf0*/  FMUL R153, R153, UR20 ;  /* 0x0000001499997c20 */ /* 0x000fe20008400000 */
[----:B------:R-:W-:Y:S01]  /*1ed00*/  ISETP.LT.OR P3, PT, R0, 0x1, !P2 ;  /* 0x000000010000780c */ /* 0x000fe20005761670 */
[----:B------:R-:W-:Y:S01]  /*1ed10*/  FMUL R154, R154, UR20 ;  /* 0x000000149a9a7c20 */ /* 0x000fe20008400000 */
[----:B------:R-:W-:Y:S01]  /*1ed20*/  F2FP.SATFINITE.E4M3.F32.PACK_AB_MERGE_C R5, RZ, R5, RZ ;  /* 0x00000005ff05723e */ /* 0x000fe200048070ff */
[----:B------:R-:W-:Y:S01]  /*1ed30*/  FMUL R155, R155, UR20 ;  /* 0x000000149b9b7c20 */ /* 0x000fe20008400000 */
        /* <DEDUP_REMOVED lines=10> */
[----:B------:R-:W-:-:S02]  /*1ede0*/  ISETP.LT.OR P3, PT, R0, 0x2, !P2 ;  /* 0x000000020000780c */ /* 0x000fc40005761670 */
        /* <DEDUP_REMOVED lines=10> */
[----:B------:R-:W4:Y:S04]  /*1ee90*/  LDL.LU R37, [R1+0x204] ;  /* 0x0002040001257983 */ /* 0x000f280000300800 */
[----:B------:R-:W-:Y:S01]  /*1eea0*/  @!P3 STG.E.U8 desc[UR14][R26.64+0x1], R6 ;  /* 0x000001061a00b986 */ /* 0x000fe2000c10110e */
[----:B------:R-:W-:-:S03]  /*1eeb0*/  ISETP.LT.OR P3, PT, R0, 0xa, !P1 ;  /* 0x0000000a0000780c */ /* 0x000fc60004f61670 */
[----:B------:R5:W-:Y:S01]  /*1eec0*/  @!P5 STG.E.U8 desc[UR14][R24.64+0x8], R7 ;  /* 0x000008071800d986 */ /* 0x000be2000c10110e */
[----:B------:R-:W-:Y:S02]  /*1eed0*/  ISETP.LT.OR P5, PT, R0, 0x9, !P2 ;  /* 0x000000090000780c */ /* 0x000fe400057a1670 */
[----:B------:R-:W-:Y:S01]  /*1eee0*/  F2FP.SATFINITE.E4M3.F32.PACK_AB_MERGE_C R9, RZ, R9, RZ ;  /* 0x00000009ff09723e */ /* 0x000fe200048070ff */
[----:B------:R-:W4:Y:S01]  /*1eef0*/  LDL.LU R36, [R1+0x208] ;  /* 0x0002080001247983 */ /* 0x000f220000300800 */
[----:B------:R-:W-:Y:S02]  /*1ef00*/  F2FP.SATFINITE.E4M3.F32.PACK_AB_MERGE_C R10, RZ, R10, RZ ;  /* 0x0000000aff0a723e */ /* 0x000fe400048070ff */
[----:B------:R-:W-:Y:S01]  /*1ef10*/  F2FP.SATFINITE.E4M3.F32.PACK_AB_MERGE_C R11, RZ, R11, RZ ;  /* 0x0000000bff0b723e */ /* 0x000fe200048070ff */
[----:B------:R-:W-:Y:S01]  /*1ef20*/  FMUL R172, R172, UR20 ;  /* 0x00000014acac7c20 */ /* 0x000fe20008400000 */
[----:B------:R-:W-:Y:S01]  /*1ef30*/  F2FP.SATFINITE.E4M3.F32.PACK_AB_MERGE_C R12, RZ, R12, RZ ;  /* 0x0000000cff0c723e */ /* 0x000fe200048070ff */
[----:B------:R-:W-:Y:S01]  /*1ef40*/  @!P3 STG.E.U8 desc[UR14][R24.64+0x9], R8 ;  /* 0x000009081800b986 */ /* 0x000fe2000c10110e */
[----:B------:R-:W-:-:S03]  /*1ef50*/  ISETP.LT.OR P3, PT, R0, 0xa, !P2 ;  /* 0x0000000a0000780c */ /* 0x000fc60005761670 */
[----:B------:R-:W-:Y:S01]  /*1ef60*/  @!P5 STG.E.U8 desc[UR14][R26.64+0x8], R9 ;  /* 0x000008091a00d986 */ /* 0x000fe2000c10110e */
[C---:B------:R-:W-:Y:S02]  /*1ef70*/  ISETP.LT.OR P5, PT, R0.reuse, 0x11, !P1 ;  /* 0x000000110000780c */ /* 0x040fe40004fa1670 */
        /* <DEDUP_REMOVED lines=9> */
[----:B------:R-:W-:Y:S02]  /*1f010*/  ISETP.LT.OR P5, PT, R0, 0x11, !P2 ;  /* 0x000000110000780c */ /* 0x000fe400057a1670 */
[----:B------:R-:W-:Y:S01]  /*1f020*/  F2FP.SATFINITE.E4M3.F32.PACK_AB_MERGE_C R17, RZ, R17, RZ ;  /* 0x00000011ff11723e */ /* 0x000fe200048070ff */
[----:B------:R-:W-:Y:S01]  /*1f030*/  FMUL R174, R174, UR20 ;  /* 0x00000014aeae7c20 */ /* 0x000fe20008400000 */
[----:B------:R-:W-:Y:S01]  /*1f040*/  F2FP.SATFINITE.E4M3.F32.PACK_AB_MERGE_C R18, RZ, R18, RZ ;  /* 0x00000012ff12723e */ /* 0x000fe200048070ff */
[----:B------:R-:W4:Y:S04]  /*1f050*/  LDL.LU R33, [R1+0x210] ;  /* 0x0002100001217983 */ /* 0x000f280000300800 */
        /* <DEDUP_REMOVED lines=14> */
[----:B------:R-:W-:Y:S01]  /*1f140*/  ISETP.LT.OR P6, PT, R0, 0x29, !P2 ;  /* 0x000000290000780c */ /* 0x000fe200057c1670 */
[----:B------:R-:W-:Y:S01]  /*1f150*/  FMUL R176, R176, UR20 ;  /* 0x00000014b0b07c20 */ /* 0x000fe20008400000 */
[----:B------:R-:W-:Y:S01]  /*1f160*/  F2FP.SATFINITE.E4M3.F32.PACK_AB_MERGE_C R23, RZ, R23, RZ ;  /* 0x00000017ff17723e */ /* 0x000fe200048070ff */
[----:B------:R-:W-:Y:S01]  /*1f170*/  FMUL R177, R177, UR20 ;  /* 0x00000014b1b17c20 */ /* 0x000fe20008400000 */
        /* <DEDUP_REMOVED lines=40> */
[----:B0-----:R-:W-:Y:S01]  /*1f400*/  F2FP.SATFINITE.E4M3.F32.PACK_AB_MERGE_C R3, RZ, R166, RZ ;  /* 0x000000a6ff03723e */ /* 0x001fe200048070ff */
[----:B------:R-:W-:Y:S01]  /*1f410*/  FMUL R188, R188, UR20 ;  /* 0x00000014bcbc7c20 */ /* 0x000fe20008400000 */
[----:B------:R-:W-:Y:S01]  /*1f420*/  F2FP.SATFINITE.E4M3.F32.PACK_AB_MERGE_C R167, RZ, R167, RZ ;  /* 0x000000a7ffa7723e */ /* 0x000fe200048070ff */
[----:B------:R-:W-:Y:S01]  /*1f430*/  FMUL R189, R189, UR20 ;  /* 0x00000014bdbd7c20 */ /* 0x000fe20008400000 */
[----:B---3--:R-:W-:Y:S01]  /*1f440*/  F2FP.SATFINITE.E4M3.F32.PACK_AB_MERGE_C R5, RZ, R168, RZ ;  /* 0x000000a8ff05723e */ /* 0x008fe200048070ff */
[----:B------:R-:W-:Y:S01]  /*1f450*/  FMUL R190, R190, UR20 ;  /* 0x00000014bebe7c20 */ /* 0x000fe20008400000 */
[----:B------:R-:W-:Y:S01]  /*1f460*/  F2FP.SATFINITE.E4M3.F32.PACK_AB_MERGE_C R169, RZ, R169, RZ ;  /* 0x000000a9ffa9723e */ /* 0x000fe200048070ff */
[----:B------:R-:W-:Y:S01]  /*1f470*/  @!P3 STG.E.U8 desc[UR14][R24.64+0x29], R152 ;  /* 0x000029981800b986 */ /* 0x000fe2000c10110e */
[----:B------:R-:W-:-:S03]  /*1f480*/  ISETP.LT.OR P3, PT, R0, 0x31, !P1 ;  /* 0x000000310000780c */ /* 0x000fc60004f61670 */
[----:B------:R-:W-:Y:S01]  /*1f490*/  @!P6 STG.E.U8 desc[UR14][R26.64+0x28], R153 ;  /* 0x000028991a00e986 */ /* 0x000fe2000c10110e */
[----:B------:R-:W-:-:S03]  /*1f4a0*/  ISETP.LT.OR P6, PT, R0, 0x32, !P1 ;  /* 0x000000320000780c */ /* 0x000fc60004fc1670 */
[----:B------:R-:W-:Y:S01]  /*1f4b0*/  @!P5 STG.E.U8 desc[UR14][R26.64+0x29], R154 ;  /* 0x0000299a1a00d986 */ /* 0x000fe2000c10110e */
[C---:B------:R-:W-:Y:S02]  /*1f4c0*/  ISETP.LT.OR P5, PT, R0.reuse, 0x31, !P2 ;  /* 0x000000310000780c */ /* 0x040fe400057a1670 */
[----:B------:R-:W-:Y:S01]  /*1f4d0*/  F2FP.SATFINITE.E4M3.F32.PACK_AB_MERGE_C R171, RZ, R171, RZ ;  /* 0x000000abffab723e */ /* 0x000fe200048070ff */
[----:B------:R-:W-:Y:S01]  /*1f4e0*/  FMUL R191, R191, UR20 ;  /* 0x00000014bfbf7c20 */ /* 0x000fe20008400000 */
[----:B------:R-:W-:Y:S01]  /*1f4f0*/  F2FP.SATFINITE.E4M3.F32.PACK_AB_MERGE_C R173, RZ, R173, RZ ;  /* 0x000000adffad723e */ /* 0x000fe200048070ff */
[----:B------:R-:W-:Y:S01]  /*1f500*/  @!P3 STG.E.U8 desc[UR14][R24.64+0x30], R155 ;  /* 0x0000309b1800b986 */ /* 0x000fe2000c10110e */
[----:B------:R-:W-:-:S03]  /*1f510*/  ISETP.LT.OR P3, PT, R0, 0x32, !P2 ;  /* 0x000000320000780c */ /* 0x000fc60005761670 */
[----:B------:R-:W-:Y:S01]  /*1f520*/  @!P6 STG.E.U8 desc[UR14][R24.64+0x31], R156 ;  /* 0x0000319c1800e986 */ /* 0x000fe2000c10110e */
[----:B------:R-:W-:-:S03]  /*1f530*/  ISETP.LT.OR P6, PT, R0, 0x39, !P1 ;  /* 0x000000390000780c */ /* 0x000fc60004fc1670 */
[----:B------:R-:W-:Y:S01]  /*1f540*/  @!P5 STG.E.U8 desc[UR14][R26.64+0x30], R157 ;  /* 0x0000309d1a00d986 */ /* 0x000fe2000c10110e */
[----:B------:R-:W-:Y:S02]  /*1f550*/  ISETP.LT.OR P5, PT, R0, 0x3a, !P1 ;  /* 0x0000003a0000780c */ /* 0x000fe40004fa1670 */
[----:B-----5:R-:W-:Y:S01]  /*1f560*/  F2FP.SATFINITE.E4M3.F32.PACK_AB_MERGE_C R7, RZ, R174, RZ ;  /* 0x000000aeff07723e */ /* 0x020fe200048070ff */
[----:B------:R-:W-:Y:S01]  /*1f570*/  FMUL R192, R192, UR20 ;  /* 0x00000014c0c07c20 */ /* 0x000fe20008400000 */
[----:B------:R-:W-:Y:S01]  /*1f580*/  FMUL R193, R193, UR20 ;  /* 0x00000014c1c17c20 */ /* 0x000fe20008400000 */
[----:B------:R-:W-:Y:S01]  /*1f590*/  @!P3 STG.E.U8 desc[UR14][R26.64+0x31], R158 ;  /* 0x0000319e1a00b986 */ /* 0x000fe2000c10110e */
[----:B------:R-:W-:-:S03]  /*1f5a0*/  ISETP.LT.OR P3, PT, R0, 0x39, !P2 ;  /* 0x000000390000780c */ /* 0x000fc60005761670 */
[----:B------:R-:W-:Y:S01]  /*1f5b0*/  @!P6 STG.E.U8 desc[UR14][R24.64+0x38], R159 ;  /* 0x0000389f1800e986 */ /* 0x000fe2000c10110e */
[----:B------:R-:W-:-:S03]  /*1f5c0*/  ISETP.LT.OR P6, PT, R0, 0x3a, !P2 ;  /* 0x0000003a0000780c */ /* 0x000fc600057c1670 */
[----:B------:R-:W-:Y:S01]  /*1f5d0*/  @!P5 STG.E.U8 desc[UR14][R24.64+0x39], R160 ;  /* 0x000039a01800d986 */ /* 0x000fe2000c10110e */
[----:B------:R-:W-:Y:S01]  /*1f5e0*/  ISETP.LT.OR P5, PT, R0, 0x41, !P1 ;  /* 0x000000410000780c */ /* 0x000fe20004fa1670 */
[----:B------:R-:W-:Y:S01]  /*1f5f0*/  FMUL R194, R194, UR20 ;  /* 0x00000014c2c27c20 */ /* 0x000fe20008400000 */
[----:B------:R-:W-:Y:S01]  /*1f600*/  FMUL R195, R195, UR20 ;  /* 0x00000014c3c37c20 */ /* 0x000fe20008400000 */
        /* <DEDUP_REMOVED lines=16> */
[----:B------:R0:W-:Y:S01]  /*1f710*/  @!P5 STG.E.U8 desc[UR14][R26.64+0x41], R3 ;  /* 0x000041031a00d986 */ /* 0x0001e2000c10110e */
[----:B------:R-:W-:Y:S01]  /*1f720*/  ISETP.LT.OR P5, PT, R0, 0x49, !P2 ;  /* 0x000000490000780c */ /* 0x000fe200057a1670 */
[----:B------:R-:W-:Y:S01]  /*1f730*/  FMUL R202, R202, UR20 ;  /* 0x00000014caca7c20 */ /* 0x000fe20008400000 */
[----:B------:R-:W-:Y:S01]  /*1f740*/  FMUL R203, R203, UR20 ;  /* 0x00000014cbcb7c20 */ /* 0x000fe20008400000 */
[----:B------:R-:W-:Y:S01]  /*1f750*/  FMUL R204, R204, UR20 ;  /* 0x00000014cccc7c20 */ /* 0x000fe20008400000 */
[----:B------:R-:W-:Y:S01]  /*1f760*/  FMUL R205, R205, UR20 ;  /* 0x00000014cdcd7c20 */ /* 0x000fe20008400000 */
[----:B------:R-:W-:Y:S01]  /*1f770*/  @!P3 STG.E.U8 desc[UR14][R24.64+0x48], R167 ;  /* 0x000048a71800b986 */ /* 0x000fe2000c10110e */
[----:B------:R-:W-:-:S03]  /*1f780*/  ISETP.LT.OR P3, PT, R0, 0x4a, !P2 ;  /* 0x0000004a0000780c */ /* 0x000fc60005761670 */
[----:B------:R3:W-:Y:S01]  /*1f790*/  @!P6 STG.E.U8 desc[UR14][R24.64+0x49], R5 ;  /* 0x000049051800e986 */ /* 0x0007e2000c10110e */
[C---:B------:R-:W-:Y:S02]  /*1f7a0*/  ISETP.LT.OR P6, PT, R0.reuse, 0x51, !P1 ;  /* 0x000000510000780c */ /* 0x040fe40004fc1670 */
[----:B0-----:R-:W-:Y:S01]  /*1f7b0*/  F2FP.SATFINITE.E4M3.F32.PACK_AB_MERGE_C R3, RZ, R170, RZ ;  /* 0x000000aaff03723e */ /* 0x001fe200048070ff */
[----:B------:R-:W-:Y:S01]  /*1f7c0*/  @!P5 STG.E.U8 desc[UR14][R26.64+0x48], R169 ;  /* 0x000048a91a00d986 */ /* 0x000fe2000c10110e */
[----:B------:R-:W-:Y:S01]  /*1f7d0*/  ISETP.LT.OR P5, PT, R0, 0x52, !P1 ;  /* 0x000000520000780c */ /* 0x000fe20004fa1670 */
[----:B------:R-:W-:Y:S01]  /*1f7e0*/  FMUL R206, R206, UR20 ;  /* 0x00000014cece7c20 */ /* 0x000fe20008400000 */
[----:B------:R-:W-:Y:S01]  /*1f7f0*/  FMUL R207, R207, UR20 ;  /* 0x00000014cfcf7c20 */ /* 0x000fe20008400000 */
[----:B------:R-:W-:Y:S01]  /*1f800*/  FMUL R208, R208, UR20 ;  /* 0x00000014d0d07c20 */ /* 0x000fe20008400000 */
[----:B------:R-:W-:Y:S01]  /*1f810*/  FMUL R209, R209, UR20 ;  /* 0x00000014d1d17c20 */ /* 0x000fe20008400000 */
[----:B------:R0:W-:Y:S01]  /*1f820*/  @!P3 STG.E.U8 desc[UR14][R26.64+0x49], R3 ;  /* 0x000049031a00b986 */ /* 0x0001e2000c10110e */
[----:B------:R-:W-:-:S03]  /*1f830*/  ISETP.LT.OR P3, PT, R0, 0x51, !P2 ;  /* 0x000000510000780c */ /* 0x000fc60005761670 */
[----:B------:R-:W-:Y:S01]  /*1f840*/  @!P6 STG.E.U8 desc[UR14][R24.64+0x50], R171 ;  /* 0x000050ab1800e986 */ /* 0x000fe2000c10110e */
[----:B------:R-:W-:Y:S02]  /*1f850*/  ISETP.LT.OR P6, PT, R0, 0x52, !P2 ;  /* 0x000000520000780c */ /* 0x000fe400057c1670 */
[----:B---3--:R-:W-:Y:S01]  /*1f860*/  F2FP.SATFINITE.E4M3.F32.PACK_AB_MERGE_C R5, RZ, R172, RZ ;  /* 0x000000acff05723e */ /* 0x008fe200048070ff */
[----:B------:R-:W-:Y:S01]  /*1f870*/  FMUL R210, R210, UR20 ;  /* 0x00000014d2d27c20 */ /* 0x000fe20008400000 */
[----:B------:R-:W-:Y:S01]  /*1f880*/  FMUL R211, R211, UR20 ;  /* 0x00000014d3d37c20 */ /* 0x000fe20008400000 */
[----:B------:R-:W-:Y:S01]  /*1f890*/  FMUL R212, R212, UR20 ;  /* 0x00000014d4d47c20 */ /* 0x000fe20008400000 */
[----:B------:R-:W-:Y:S01]  /*1f8a0*/  FMUL R213, R213, UR20 ;  /* 0x00000014d5d57c20 */ /* 0x000fe20008400000 */
[----:B------:R3:W-:Y:S01]  /*1f8b0*/  @!P5 STG.E.U8 desc[UR14][R24.64+0x51], R5 ;  /* 0x000051051800d986 */ /* 0x0007e2000c10110e */
[----:B------:R-:W-:-:S03]  /*1f8c0*/  ISETP.LT.OR P5, PT, R0, 0x59, !P1 ;  /* 0x000000590000780c */ /* 0x000fc60004fa1670 */
[----:B------:R-:W-:Y:S01]  /*1f8d0*/  @!P3 STG.E.U8 desc[UR14][R26.64+0x50], R173 ;  /* 0x000050ad1a00b986 */ /* 0x000fe2000c10110e */
[----:B------:R-:W-:-:S03]  /*1f8e0*/  ISETP.LT.OR P3, PT, R0, 0x5a, !P1 ;  /* 0x0000005a0000780c */ /* 0x000fc60004f61670 */
[----:B------:R5:W-:Y:S01]  /*1f8f0*/  @!P6 STG.E.U8 desc[UR14][R26.64+0x51], R7 ;  /* 0x000051071a00e986 */ /* 0x000be2000c10110e */
[----:B------:R-:W-:Y:S02]  /*1f900*/  ISETP.LT.OR P6, PT, R0, 0x59, !P2 ;  /* 0x000000590000780c */ /* 0x000fe400057c1670 */
[----:B------:R-:W-:Y:S01]  /*1f910*/  F2FP.SATFINITE.E4M3.F32.PACK_AB_MERGE_C R175, RZ, R175, RZ ;  /* 0x000000afffaf723e */ /* 0x000fe200048070ff */
[----:B------:R-:W-:Y:S01]  /*1f920*/  FMUL R214, R214, UR20 ;  /* 0x00000014d6d67c20 */ /* 0x000fe20008400000 */
[----:B0-----:R-:W-:Y:S01]  /*1f930*/  F2FP.SATFINITE.E4M3.F32.PACK_AB_MERGE_C R3, RZ, R176, RZ ;  /* 0x000000b0ff03723e */ /* 0x001fe200048070ff */
[----:B------:R-:W-:Y:S01]  /*1f940*/  FMUL R215, R215, UR20 ;  /* 0x00000014d7d77c20 */ /* 0x000fe20008400000 */
[----:B------:R-:W-:Y:S01]  /*1f950*/  F2FP.SATFINITE.E4M3.F32.PACK_AB_MERGE_C R177, RZ, R177, RZ ;  /* 0x000000b1ffb1723e */ /* 0x000fe200048070ff */
[----:B------:R-:W-:Y:S01]  /*1f960*/  @!P5 STG.E.U8 desc[UR14][R24.64+0x58], R175 ;  /* 0x000058af1800d986 */ /* 0x000fe2000c10110e */
[----:B------:R-:W-:-:S03]  /*1f970*/  ISETP.LT.OR P5, PT, R0, 0x5a, !P2 ;  /* 0x0000005a0000780c */ /* 0x000fc600057a1670 */
[----:B------:R0:W-:Y:S01]  /*1f980*/  @!P3 STG.E.U8 desc[UR14][R24.64+0x59], R3 ;  /* 0x000059031800b986 */ /* 0x0001e2000c10110e */
[----:B------:R-:W-:-:S03]  /*1f990*/  ISETP.LT.OR P3, PT, R0, 0x61, !P1 ;  /* 0x000000610000780c */ /* 0x000fc60004f61670 */
[----:B------:R-:W-:Y:S01]  /*1f9a0*/  @!P6 STG.E.U8 desc[UR14][R26.64+0x58], R177 ;  /* 0x000058b11a00e986 */ /* 0x000fe2000c10110e */
[----:B------:R-:W-:Y:S02]  /*1f9b0*/  ISETP.LT.OR P6, PT, R0, 0x62, !P1 ;  /* 0x000000620000780c */ /* 0x000fe40004fc1670 */
[----:B---3--:R-:W-:Y:S01]  /*1f9c0*/  F2FP.SATFINITE.E4M3.F32.PACK_AB_MERGE_C R5, RZ, R178, RZ ;  /* 0x000000b2ff05723e */ /* 0x008fe200048070ff */
[----:B------:R-:W-:Y:S01]  /*1f9d0*/  FMUL R216, R216, UR20 ;  /* 0x00000014d8d87c20 */ /* 0x000fe20008400000 */
[----:B------:R-:W-:Y:S01]  /*1f9e0*/  F2FP.SATFINITE.E4M3.F32.PACK_AB_MERGE_C R179, RZ, R179, RZ ;  /* 0x000000b3ffb3723e */ /* 0x000fe200048070ff */
[----:B------:R-:W-:Y:S01]  /*1f9f0*/  FMUL R217, R217, UR20 ;  /* 0x00000014d9d97c20 */ /* 0x000fe20008400000 */
[----:B-----5:R-:W-:Y:S01]  /*1fa00*/  F2FP.SATFINITE.E4M3.F32.PACK_AB_MERGE_C R7, RZ, R180, RZ ;  /* 0x000000b4ff07723e */ /* 0x020fe200048070ff */
        /* <DEDUP_REMOVED lines=97> */
[----:B--2---:R-:W-:Y:S01]  /*20020*/  FMUL R2, R2, UR20 ;  /* 0x0000001402027c20 */ /* 0x004fe20008400000 */
        /* <DEDUP_REMOVED lines=8> */
[----:B------:R-:W2:Y:S01]  /*200b0*/  LDL.LU R39, [R1+0x218] ;  /* 0x0002180001277983 */ /* 0x000ea20000300800 */
[----:B------:R-:W-:Y:S01]  /*200c0*/  F2FP.SATFINITE.E4M3.F32.PACK_AB_MERGE_C R209, RZ, R209, RZ ;  /* 0x000000d1ffd1723e */ /* 0x000fe200048070ff */
[----:B------:R-:W-:Y:S01]  /*200d0*/  FMUL R236, R236, UR20 ;  /* 0x00000014ecec7c20 */ /* 0x000fe20008400000 */
[----:B-----5:R-:W-:Y:S01]  /*200e0*/  F2FP.SATFINITE.E4M3.F32.PACK_AB_MERGE_C R7, RZ, R210, RZ ;  /* 0x000000d2ff07723e */ /* 0x020fe200048070ff */
[----:B------:R3:W-:Y:S01]  /*200f0*/  @!P5 STG.E.U8 desc[UR14][R24.64+0x99], R5 ;  /* 0x000099051800d986 */ /* 0x0007e2000c10110e */
[C---:B------:R-:W-:Y:S01]  /*20100*/  ISETP.LT.OR P5, PT, R0.reuse, 0xa1, !P1 ;  /* 0x000000a10000780c */ /* 0x040fe20004fa1670 */
[----:B------:R-:W-:Y:S01]  /*20110*/  FMUL R235, R235, UR20 ;  /* 0x00000014ebeb7c20 */ /* 0x000fe20008400000 */
[----:B------:R-:W-:Y:S01]  /*20120*/  F2FP.SATFINITE.E4M3.F32.PACK_AB_MERGE_C R211, RZ, R211, RZ ;  /* 0x000000d3ffd3723e */ /* 0x000fe200048070ff */
[----:B------:R-:W-:Y:S01]  /*20130*/  @!P3 STG.E.U8 desc[UR14][R26.64+0x98], R209 ;  /* 0x000098d11a00b986 */ /* 0x000fe2000c10110e */
[C---:B------:R-:W-:Y:S01]  /*20140*/  ISETP.LT.OR P3, PT, R0.reuse, 0xa2, !P1 ;  /* 0x000000a20000780c */ /* 0x040fe20004f61670 */
[----:B------:R-:W-:Y:S01]  /*20150*/  FMUL R237, R237, UR20 ;  /* 0x00000014eded7c20 */ /* 0x000fe20008400000 */
[----:B0-----:R-:W-:Y:S01]  /*20160*/  F2FP.SATFINITE.E4M3.F32.PACK_AB_MERGE_C R3, RZ, R212, RZ ;  /* 0x000000d4ff03723e */ /* 0x001fe200048070ff */
[----:B------:R0:W-:Y:S01]  /*20170*/  @!P6 STG.E.U8 desc[UR14][R26.64+0x99], R7 ;  /* 0x000099071a00e986 */ /* 0x0001e2000c10110e */
[----:B------:R-:W-:-:S02]  /*20180*/  ISETP.LT.OR P6, PT, R0, 0xa1, !P2 ;  /* 0x000000a10000780c */ /* 0x000fc400057c1670 */
[----:B------:R-:W-:Y:S01]  /*20190*/  F2FP.SATFINITE.E4M3.F32.PACK_AB_MERGE_C R213, RZ, R213, RZ ;  /* 0x000000d5ffd5723e */ /* 0x000fe200048070ff */
[----:B------:R-:W5:Y:S01]  /*201a0*/  LDL.LU R38, [R1+0x21c] ;  /* 0x00021c0001267983 */ /* 0x000f620000300800 */
[----:B---3--:R-:W-:Y:S02]  /*201b0*/  F2FP.SATFINITE.E4M3.F32.PACK_AB_MERGE_C R5, RZ, R214, RZ ;  /* 0x000000d6ff05723e */ /* 0x008fe400048070ff */
[----:B------:R-:W-:Y:S01]  /*201c0*/  F2FP.SATFINITE.E4M3.F32.PACK_AB_MERGE_C R215, RZ, R215, RZ ;  /* 0x000000d7ffd7723e */ /* 0x000fe200048070ff */
[----:B------:R-:W-:Y:S01]  /*201d0*/  @!P5 STG.E.U8 desc[UR14][R24.64+0xa0], R211 ;  /* 0x0000a0d31800d986 */ /* 0x000fe2000c10110e */
[C---:B------:R-:W-:Y:S02]  /*201e0*/  ISETP.LT.OR P5, PT, R0.reuse, 0xa2, !P2 ;  /* 0x000000a20000780c */ /* 0x040fe400057a1670 */
[----:B------:R-:W-:Y:S01]  /*201f0*/  F2FP.SATFINITE.E4M3.F32.PACK_AB_MERGE_C R217, RZ, R217, RZ ;  /* 0x000000d9ffd9723e */ /* 0x000fe200048070ff */
[----:B------:R3:W-:Y:S01]  /*20200*/  @!P3 STG.E.U8 desc[UR14][R24.64+0xa1], R3 ;  /* 0x0000a1031800b986 */ /* 0x0007e2000c10110e */
[----:B------:R-:W-:-:S02]  /*20210*/  ISETP.LT.OR P3, PT, R0, 0xa9, !P1 ;  /* 0x000000a90000780c */ /* 0x000fc40004f61670 */
[----:B0-----:R-:W-:Y:S01]  /*20220*/  F2FP.SATFINITE.E4M3.F32.PACK_AB_MERGE_C R7, RZ, R216, RZ ;  /* 0x000000d8ff07723e */ /* 0x001fe200048070ff */
[----:B------:R-:W-:Y:S01]  /*20230*/  @!P6 STG.E.U8 desc[UR14][R26.64+0xa0], R213 ;  /* 0x0000a0d51a00e986 */ /* 0x000fe2000c10110e */
[C---:B------:R-:W-:Y:S02]  /*20240*/  ISETP.LT.OR P6, PT, R0.reuse, 0xaa, !P1 ;  /* 0x000000aa0000780c */ /* 0x040fe40004fc1670 */
[----:B------:R-:W-:Y:S02]  /*20250*/  F2FP.SATFINITE.E4M3.F32.PACK_AB_MERGE_C R219, RZ, R219, RZ ;  /* 0x000000dbffdb723e */ /* 0x000fe400048070ff */
[----:B------:R-:W-:Y:S01]  /*20260*/  F2FP.SATFINITE.E4M3.F32.PACK_AB_MERGE_C R221, RZ, R221, RZ ;  /* 0x000000ddffdd723e */ /* 0x000fe200048070ff */
[----:B------:R0:W-:Y:S01]  /*20270*/  @!P5 STG.E.U8 desc[UR14][R26.64+0xa1], R5 ;  /* 0x0000a1051a00d986 */ /* 0x0001e2000c10110e */
[C---:B------:R-:W-:Y:S02]  /*20280*/  ISETP.LT.OR P5, PT, R0.reuse, 0xa9, !P2 ;  /* 0x000000a90000780c */ /* 0x040fe400057a1670 */
[----:B---3--:R-:W-:Y:S01]  /*20290*/  F2FP.SATFINITE.E4M3.F32.PACK_AB_MERGE_C R3, RZ, R218, RZ ;  /* 0x000000daff03723e */ /* 0x008fe200048070ff */
[----:B------:R-:W-:Y:S01]  /*202a0*/  @!P3 STG.E.U8 desc[UR14][R24.64+0xa8], R215 ;  /* 0x0000a8d71800b986 */ /* 0x000fe2000c10110e */
[----:B------:R-:W-:-:S02]  /*202b0*/  ISETP.LT.OR P3, PT, R0, 0xaa, !P2 ;  /* 0x000000aa0000780c */ /* 0x000fc40005761670 */
[----:B------:R-:W-:Y:S01]  /*202c0*/  F2FP.SATFINITE.E4M3.F32.PACK_AB_MERGE_C R223, RZ, R223, RZ ;  /* 0x000000dfffdf723e */ /* 0x000fe200048070ff */
[----:B------:R3:W-:Y:S01]  /*202d0*/  @!P6 STG.E.U8 desc[UR14][R24.64+0xa9], R7 ;  /* 0x0000a9071800e986 */ /* 0x0007e2000c10110e */
[C---:B------:R-:W-:Y:S02]  /*202e0*/  ISETP.LT.OR P6, PT, R0.reuse, 0xb1, !P1 ;  /* 0x000000b10000780c */ /* 0x040fe40004fc1670 */
[----:B------:R-:W-:Y:S02]  /*202f0*/  F2FP.SATFINITE.E4M3.F32.PACK_AB_MERGE_C R225, RZ, R225, RZ ;  /* 0x000000e1ffe1723e */ /* 0x000fe400048070ff */
[----:B0-----:R-:W-:Y:S01]  /*20300*/  F2FP.SATFINITE.E4M3.F32.PACK_AB_MERGE_C R5, RZ, R220, RZ ;  /* 0x000000dcff05723e */ /* 0x001fe200048070ff */
[----:B------:R-:W-:Y:S01]  /*20310*/  @!P5 STG.E.U8 desc[UR14][R26.64+0xa8], R217 ;  /* 0x0000a8d91a00d986 */ /* 0x000fe2000c10110e */
[C---:B------:R-:W-:Y:S02]  /*20320*/  ISETP.LT.OR P5, PT, R0.reuse, 0xb2, !P1 ;  /* 0x000000b20000780c */ /* 0x040fe40004fa1670 */
[----:B------:R-:W-:Y:S01]  /*20330*/  F2FP.SATFINITE.E4M3.F32.PACK_AB_MERGE_C R227, RZ, R227, RZ ;  /* 0x000000e3ffe3723e */ /* 0x000fe200048070ff */
[----:B------:R0:W-:Y:S01]  /*20340*/  @!P3 STG.E.U8 desc[UR14][R26.64+0xa9], R3 ;  /* 0x0000a9031a00b986 */ /* 0x0001e2000c10110e */
[----:B------:R-:W-:-:S02]  /*20350*/  ISETP.LT.OR P3, PT, R0, 0xb1, !P2 ;  /* 0x000000b10000780c */ /* 0x000fc40005761670 */
[----:B---3--:R-:W-:Y:S01]  /*20360*/  F2FP.SATFINITE.E4M3.F32.PACK_AB_MERGE_C R7, RZ, R222, RZ ;  /* 0x000000deff07723e */ /* 0x008fe200048070ff */
[----:B------:R-:W-:Y:S01]  /*20370*/  @!P6 STG.E.U8 desc[UR14][R24.64+0xb0], R219 ;  /* 0x0000b0db1800e986 */ /* 0x000fe2000c10110e */
[C---:B------:R-:W-:Y:S02]  /*20380*/  ISETP.LT.OR P6, PT, R0.reuse, 0xb2, !P2 ;  /* 0x000000b20000780c */ /* 0x040fe400057c1670 */
[----:B------:R-:W-:Y:S02]  /*20390*/  F2FP.SATFINITE.E4M3.F32.PACK_AB_MERGE_C R229, RZ, R229, RZ ;  /* 0x000000e5ffe5723e */ /* 0x000fe400048070ff */
[----:B------:R-:W-:Y:S01]  /*203a0*/  F2FP.SATFINITE.E4M3.F32.PACK_AB_MERGE_C R231, RZ, R231, RZ ;  /* 0x000000e7ffe7723e */ /* 0x000fe200048070ff */
[----:B------:R3:W-:Y:S01]  /*203b0*/  @!P5 STG.E.U8 desc[UR14][R24.64+0xb1], R5 ;  /* 0x0000b1051800d986 */ /* 0x0007e2000c10110e */
[C---:B------:R-:W-:Y:S02]  /*203c0*/  ISETP.LT.OR P5, PT, R0.reuse, 0xb9, !P1 ;  /* 0x000000b90000780c */ /* 0x040fe40004fa1670 */
[----:B0-----:R-:W-:Y:S01]  /*203d0*/  F2FP.SATFINITE.E4M3.F32.PACK_AB_MERGE_C R3, RZ, R224, RZ ;  /* 0x000000e0ff03723e */ /* 0x001fe200048070ff */
[----:B------:R-:W-:Y:S01]  /*203e0*/  @!P3 STG.E.U8 desc[UR14][R26.64+0xb0], R221 ;  /* 0x0000b0dd1a00b986 */ /* 0x000fe2000c10110e */
[----:B------:R-:W-:-:S02]  /*203f0*/  ISETP.LT.OR P3, PT, R0, 0xba, !P1 ;  /* 0x000000ba0000780c */ /* 0x000fc40004f61670 */
[----:B------:R-:W-:Y:S01]  /*20400*/  F2FP.SATFINITE.E4M3.F32.PACK_AB_MERGE_C R233, RZ, R233, RZ ;  /* 0x000000e9ffe9723e */ /* 0x000fe200048070ff */
[----:B------:R0:W-:Y:S01]  /*20410*/  @!P6 STG.E.U8 desc[UR14][R26.64+0xb1], R7 ;  /* 0x0000b1071a00e986 */ /* 0x0001e2000c10110e */
[C---:B------:R-:W-:Y:S02]  /*20420*/  ISETP.LT.OR P6, PT, R0.reuse, 0xb9, !P2 ;  /* 0x000000b90000780c */ /* 0x040fe400057c1670 */
[----:B------:R-:W-:Y:S02]  /*20430*/  F2FP.SATFINITE.E4M3.F32.PACK_AB_MERGE_C R235, RZ, R235, RZ ;  /* 0x000000ebffeb723e */ /* 0x000fe400048070ff */
[----:B---3--:R-:W-:Y:S01]  /*20440*/  F2FP.SATFINITE.E4M3.F32.PACK_AB_MERGE_C R5, RZ, R226, RZ ;  /* 0x000000e2ff05723e */ /* 0x008fe200048070ff */
[----:B------:R-:W-:Y:S01]  /*20450*/  @!P5 STG.E.U8 desc[UR14][R24.64+0xb8], R223 ;  /* 0x0000b8df1800d986 */ /* 0x000fe2000c10110e */
[----:B------:R-:W-:-:S03]  /*20460*/  ISETP.LT.OR P5, PT, R0, 0xba, !P2 ;  /* 0x000000ba0000780c */ /* 0x000fc600057a1670 */
[----:B------:R3:W-:Y:S01]  /*20470*/  @!P3 STG.E.U8 desc[UR14][R24.64+0xb9], R3 ;  /* 0x0000b9031800b986 */ /* 0x0007e2000c10110e */
[C---:B------:R-:W-:Y:S02]  /*20480*/  ISETP.LT.OR P3, PT, R0.reuse, 0xc1, !P1 ;  /* 0x000000c10000780c */ /* 0x040fe40004f61670 */
[----:B0-----:R-:W-:Y:S01]  /*20490*/  F2FP.SATFINITE.E4M3.F32.PACK_AB_MERGE_C R7, RZ, R228, RZ ;  /* 0x000000e4ff07723e */ /* 0x001fe200048070ff */
[----:B------:R-:W-:Y:S01]  /*204a0*/  @!P6 STG.E.U8 desc[UR14][R26.64+0xb8], R225 ;  /* 0x0000b8e11a00e986 */ /* 0x000fe2000c10110e */
[----:B------:R-:W-:-:S05]  /*204b0*/  ISETP.LT.OR P6, PT, R0, 0xc2, !P1 ;  /* 0x000000c20000780c */ /* 0x000fca0004fc1670 */
[----:B------:R0:W-:Y:S01]  /*204c0*/  @!P5 STG.E.U8 desc[UR14][R26.64+0xb9], R5 ;  /* 0x0000b9051a00d986 */ /* 0x0001e2000c10110e */
[C---:B------:R-:W-:Y:S02]  /*204d0*/  ISETP.LT.OR P5, PT, R0.reuse, 0xc1, !P2 ;  /* 0x000000c10000780c */ /* 0x040fe400057a1670 */
[----:B---3--:R-:W-:Y:S01]  /*204e0*/  F2FP.SATFINITE.E4M3.F32.PACK_AB_MERGE_C R3, RZ, R230, RZ ;  /* 0x000000e6ff03723e */ /* 0x008fe200048070ff */
[----:B------:R-:W-:Y:S01]  /*204f0*/  @!P3 STG.E.U8 desc[UR14][R24.64+0xc0], R227 ;  /* 0x0000c0e31800b986 */ /* 0x000fe2000c10110e */
[----:B------:R-:W-:-:S03]  /*20500*/  ISETP.LT.OR P3, PT, R0, 0xc2, !P2 ;  /* 0x000000c20000780c */ /* 0x000fc60005761670 */
[----:B------:R3:W-:Y:S01]  /*20510*/  @!P6 STG.E.U8 desc[UR14][R24.64+0xc1], R7 ;  /* 0x0000c1071800e986 */ /* 0x0007e2000c10110e */
[----:B------:R-:W-:Y:S02]  /*20520*/  ISETP.LT.OR P6, PT, R0, 0xc9, !P1 ;  /* 0x000000c90000780c */ /* 0x000fe40004fc1670 */
[----:B0-----:R-:W-:-:S03]  /*20530*/  F2FP.SATFINITE.E4M3.F32.PACK_AB_MERGE_C R5, RZ, R232, RZ ;  /* 0x000000e8ff05723e */ /* 0x001fc600048070ff */
[----:B------:R-:W-:Y:S01]  /*20540*/  @!P5 STG.E.U8 desc[UR14][R26.64+0xc0], R229 ;  /* 0x0000c0e51a00d986 */ /* 0x000fe2000c10110e */
[----:B------:R-:W-:-:S03]  /*20550*/  ISETP.LT.OR P5, PT, R0, 0xca, !P1 ;  /* 0x000000ca0000780c */ /* 0x000fc60004fa1670 */
[----:B------:R4:W-:Y:S01]  /*20560*/  @!P3 STG.E.U8 desc[UR14][R26.64+0xc1], R3 ;  /* 0x0000c1031a00b986 */ /* 0x0009e2000c10110e */
[C---:B------:R-:W-:Y:S02]  /*20570*/  ISETP.LT.OR P3, PT, R0.reuse, 0xc9, !P2 ;  /* 0x000000c90000780c */ /* 0x040fe40005761670 */
[----:B---3--:R-:W-:Y:S01]  /*20580*/  F2FP.SATFINITE.E4M3.F32.PACK_AB_MERGE_C R7, RZ, R234, RZ ;  /* 0x000000eaff07723e */ /* 0x008fe200048070ff */
[----:B------:R-:W-:Y:S01]  /*20590*/  @!P6 STG.E.U8 desc[UR14][R24.64+0xc8], R231 ;  /* 0x0000c8e71800e986 */ /* 0x000fe2000c10110e */
[----:B------:R-:W-:-:S05]  /*205a0*/  ISETP.LT.OR P6, PT, R0, 0xca, !P2 ;  /* 0x000000ca0000780c */ /* 0x000fca00057c1670 */
[----:B------:R0:W-:Y:S01]  /*205b0*/  @!P5 STG.E.U8 desc[UR14][R24.64+0xc9], R5 ;  /* 0x0000c9051800d986 */ /* 0x0001e2000c10110e */
[----:B------:R-:W-:-:S03]  /*205c0*/  ISETP.LT.OR P5, PT, R0, 0xd1, !P1 ;  /* 0x000000d10000780c */ /* 0x000fc60004fa1670 */
[----:B------:R-:W-:Y:S01]  /*205d0*/  @!P3 STG.E.U8 desc[UR14][R26.64+0xc8], R233 ;  /* 0x0000c8e91a00b986 */ /* 0x000fe2000c10110e */
[----:B------:R-:W-:-:S03]  /*205e0*/  ISETP.LT.OR P3, PT, R0, 0xd2, !P1 ;  /* 0x000000d20000780c */ /* 0x000fc60004f61670 */
[----:B------:R3:W-:Y:S01]  /*205f0*/  @!P6 STG.E.U8 desc[UR14][R26.64+0xc9], R7 ;  /* 0x0000c9071a00e986 */ /* 0x0007e2000c10110e */
[----:B----4-:R-:W-:Y:S01]  /*20600*/  FMUL R3, R36, UR20 ;  /* 0x0000001424037c20 */ /* 0x010fe20008400000 */
[----:B------:R-:W-:Y:S02]  /*20610*/  ISETP.LT.OR P6, PT, R0, 0xd1, !P2 ;  /* 0x000000d10000780c */ /* 0x000fe400057c1670 */
[----:B0-----:R-:W-:Y:S02]  /*20620*/  F2FP.SATFINITE.E4M3.F32.PACK_AB_MERGE_C R5, RZ, R236, RZ ;  /* 0x000000ecff05723e */ /* 0x001fe400048070ff */
[----:B---3--:R-:W-:Y:S01]  /*20630*/  F2FP.SATFINITE.E4M3.F32.PACK_AB_MERGE_C R7, RZ, R2, RZ ;  /* 0x00000002ff07723e */ /* 0x008fe200048070ff */
[----:B------:R-:W-:Y:S01]  /*20640*/  FMUL R2, R37, UR20 ;  /* 0x0000001425027c20 */ /* 0x000fe20008400000 */
[----:B------:R-:W-:Y:S04]  /*20650*/  @!P5 STG.E.U8 desc[UR14][R24.64+0xd0], R235 ;  /* 0x0000d0eb1800d986 */ /* 0x000fe8000c10110e */
[----:B------:R-:W3:Y:S01]  /*20660*/  LDL.LU R37, [R1+0x220] ;  /* 0x0002200001257983 */ /* 0x000ee20000300800 */
[----:B------:R-:W-:Y:S01]  /*20670*/  F2FP.SATFINITE.E4M3.F32.PACK_AB_MERGE_C R9, RZ, R2, RZ ;  /* 0x00000002ff09723e */ /* 0x000fe200048070ff */
[----:B------:R-:W-:-:S02]  /*20680*/  FMUL R2, R35, UR20 ;  /* 0x0000001423027c20 */ /* 0x000fc40008400000 */
[----:B------:R-:W4:Y:S01]  /*20690*/  LDL.LU R36, [R1+0x224] ;  /* 0x0002240001247983 */ /* 0x000f220000300800 */
[----:B------:R-:W-:-:S03]  /*206a0*/  F2FP.SATFINITE.E4M3.F32.PACK_AB_MERGE_C R11, RZ, R3, RZ ;  /* 0x00000003ff0b723e */ /* 0x000fc600048070ff */
[----:B------:R0:W-:Y:S01]  /*206b0*/  @!P3 STG.E.U8 desc[UR14][R24.64+0xd1], R5 ;  /* 0x0000d1051800b986 */ /* 0x0001e2000c10110e */
[----:B------:R-:W-:-:S03]  /*206c0*/  FMUL R3, R32, UR20 ;  /* 0x0000001420037c20 */ /* 0x000fc60008400000 */
[----:B------:R-:W4:Y:S01]  /*206d0*/  LDL.LU R35, [R1+0x228] ;  /* 0x0002280001237983 */ /* 0x000f220000300800 */
[----:B0-----:R-:W-:Y:S01]  /*206e0*/  F2FP.SATFINITE.E4M3.F32.PACK_AB_MERGE_C R5, RZ, R2, RZ ;  /* 0x00000002ff05723e */ /* 0x001fe200048070ff */
[----:B------:R-:W-:Y:S02]  /*206f0*/  FMUL R2, R33, UR20 ;  /* 0x0000001421027c20 */ /* 0x000fe40008400000 */
[----:B------:R-:W4:Y:S04]  /*20700*/  LDL.LU R33, [R1+0x22c] ;  /* 0x00022c0001217983 */ /* 0x000f280000300800 */
[----:B------:R-:W4:Y:S01]  /*20710*/  LDL.LU R32, [R1+0x230] ;  /* 0x0002300001207983 */ /* 0x000f220000300800 */
[C---:B------:R-:W-:Y:S02]  /*20720*/  ISETP.LT.OR P5, PT, R0.reuse, 0xd2, !P2 ;  /* 0x000000d20000780c */ /* 0x040fe400057a1670 */
[----:B------:R-:W-:Y:S01]  /*20730*/  ISETP.LT.OR P3, PT, R0, 0xd9, !P1 ;  /* 0x000000d90000780c */ /* 0x000fe20004f61670 */
[----:B------:R-:W4:Y:S01]  /*20740*/  LDL.LU R41, [R1+0x234] ;  /* 0x0002340001297983 */ /* 0x000f220000300800 */
[----:B------:R-:W-:-:S05]  /*20750*/  F2FP.SATFINITE.E4M3.F32.PACK_AB_MERGE_C R237, RZ, R237, RZ ;  /* 0x000000edffed723e */ /* 0x000fca00048070ff */
[----:B------:R-:W-:Y:S01]  /*20760*/  @!P6 STG.E.U8 desc[UR14][R26.64+0xd0], R237 ;  /* 0x0000d0ed1a00e986 */ /* 0x000fe2000c10110e */
[----:B------:R-:W-:-:S03]  /*20770*/  ISETP.LT.OR P6, PT, R0, 0xda, !P1 ;  /* 0x000000da0000780c */ /* 0x000fc60004fc1670 */
[----:B------:R0:W-:Y:S01]  /*20780*/  @!P5 STG.E.U8 desc[UR14][R26.64+0xd1], R7 ;  /* 0x0000d1071a00d986 */ /* 0x0001e2000c10110e */
[----:B------:R-:W-:-:S03]  /*20790*/  ISETP.LT.OR P5, PT, R0, 0xd9, !P2 ;  /* 0x000000d90000780c */ /* 0x000fc600057a1670 */
[----:B------:R1:W-:Y:S01]  /*207a0*/  @!P3 STG.E.U8 desc[UR14][R24.64+0xd8], R9 ;  /* 0x0000d8091800b986 */ /* 0x0003e2000c10110e */
[----:B------:R-:W-:Y:S02]  /*207b0*/  ISETP.LT.OR P3, PT, R0, 0xda, !P2 ;  /* 0x000000da0000780c */ /* 0x000fe40005761670 */
[----:B0-----:R-:W-:-:S03]  /*207c0*/  F2FP.SATFINITE.E4M3.F32.PACK_AB_MERGE_C R7, RZ, R2, RZ ;  /* 0x00000002ff07723e */ /* 0x001fc600048070ff */
[----:B------:R-:W-:Y:S01]  /*207d0*/  @!P6 STG.E.U8 desc[UR14][R24.64+0xd9], R11 ;  /* 0x0000d90b1800e986 */ /* 0x000fe2000c10110e */
[----:B-1----:R-:W-:-:S03]  /*207e0*/  F2FP.SATFINITE.E4M3.F32.PACK_AB_MERGE_C R9, RZ, R3, RZ ;  /* 0x00000003ff09723e */ /* 0x002fc600048070ff */
[----:B------:R0:W-:Y:S04]  /*207f0*/  @!P5 STG.E.U8 desc[UR14][R26.64+0xd8], R5 ;  /* 0x0000d8051a00d986 */ /* 0x0001e8000c10110e */
[----:B------:R1:W-:Y:S01]  /*20800*/  @!P3 STG.E.U8 desc[UR14][R26.64+0xd9], R7 ;  /* 0x0000d9071a00b986 */ /* 0x0003e2000c10110e */
[----:B--2---:R-:W-:-:S03]  /*20810*/  FMUL R4, R39, UR20 ;  /* 0x0000001427047c20 */ /* 0x004fc60008400000 */
[----:B------:R-:W2:Y:S01]  /*20820*/  LDL.LU R39, [R1+0x238] ;  /* 0x0002380001277983 */ /* 0x000ea20000300800 */
[----:B-----5:R-:W-:-:S03]  /*20830*/  FMUL R2, R38, UR20 ;  /* 0x0000001426027c20 */ /* 0x020fc60008400000 */
[----:B------:R-:W5:Y:S02]  /*20840*/  LDL.LU R38, [R1+0x23c] ;  /* 0x00023c0001267983 */ /* 0x000f640000300800 */
[----:B0-----:R-:W-:Y:S02]  /*20850*/  F2FP.SATFINITE.E4M3.F32.PACK_AB_MERGE_C R5, RZ, R2, RZ ;  /* 0x00000002ff05723e */ /* 0x001fe400048070ff */
[----:B------:R-:W-:Y:S01]  /*20860*/  F2FP.SATFINITE.E4M3.F32.PACK_AB_MERGE_C R11, RZ, R4, RZ ;  /* 0x00000004ff0b723e */ /* 0x000fe200048070ff */
[----:B---3--:R-:W-:Y:S02]  /*20870*/  FMUL R3, R37, UR20 ;  /* 0x0000001425037c20 */ /* 0x008fe40008400000 */
[----:B------:R-:W3:Y:S01]  /*20880*/  LDL.LU R37, [R1+0x240] ;  /* 0x0002400001257983 */ /* 0x000ee20000300800 */
[----:B----4-:R-:W-:-:S03]  /*20890*/  FMUL R2, R36, UR20 ;  /* 0x0000001424027c20 */ /* 0x010fc60008400000 */
[----:B------:R-:W4:Y:S01]  /*208a0*/  LDL.LU R36, [R1+0x244] ;  /* 0x0002440001247983 */ /* 0x000f220000300800 */
[----:B------:R-:W-:Y:S02]  /*208b0*/  F2FP.SATFINITE.E4M3.F32.PACK_AB_MERGE_C R13, RZ, R3, RZ ;  /* 0x00000003ff0d723e */ /* 0x000fe400048070ff */
[----:B-1----:R-:W-:Y:S01]  /*208c0*/  F2FP.SATFINITE.E4M3.F32.PACK_AB_MERGE_C R7, RZ, R2, RZ ;  /* 0x00000002ff07723e */ /* 0x002fe200048070ff */
[----:B------:R-:W-:Y:S02]  /*208d0*/  FMUL R2, R35, UR20 ;  /* 0x0000001423027c20 */ /* 0x000fe40008400000 */
[----:B------:R-:W4:Y:S01]  /*208e0*/  LDL.LU R35, [R1+0x248] ;  /* 0x0002480001237983 */ /* 0x000f220000300800 */
[----:B------:R-:W-:-:S03]  /*208f0*/  FMUL R3, R33, UR20 ;  /* 0x0000001421037c20 */ /* 0x000fc60008400000 */
[----:B------:R-:W4:Y:S01]  /*20900*/  LDL.LU R33, [R1+0x24c] ;  /* 0x00024c0001217983 */ /* 0x000f220000300800 */
[----:B------:R-:W-:-:S03]  /*20910*/  FMUL R4, R32, UR20 ;  /* 0x0000001420047c20 */ /* 0x000fc60008400000 */
[----:B------:R-:W4:Y:S01]  /*20920*/  LDL.LU R32, [R1+0x250] ;  /* 0x0002500001207983 */ /* 0x000f220000300800 */
[C---:B------:R-:W-:Y:S02]  /*20930*/  ISETP.LT.OR P6, PT, R0.reuse, 0xe1, !P1 ;  /* 0x000000e10000780c */ /* 0x040fe40004fc1670 */
[C---:B------:R-:W-:Y:S02]  /*20940*/  ISETP.LT.OR P5, PT, R0.reuse, 0xe2, !P1 ;  /* 0x000000e20000780c */ /* 0x040fe40004fa1670 */
[----:B------:R-:W-:-:S09]  /*20950*/  ISETP.LT.OR P3, PT, R0, 0xe1, !P2 ;  /* 0x000000e10000780c */ /* 0x000fd20005761670 */
[----:B------:R0:W-:Y:S01]  /*20960*/  @!P6 STG.E.U8 desc[UR14][R24.64+0xe0], R9 ;  /* 0x0000e0091800e986 */ /* 0x0001e2000c10110e */
[----:B------:R-:W-:-:S03]  /*20970*/  ISETP.LT.OR P6, PT, R0, 0xe2, !P2 ;  /* 0x000000e20000780c */ /* 0x000fc600057c1670 */
[----:B------:R-:W-:Y:S01]  /*20980*/  @!P5 STG.E.U8 desc[UR14][R24.64+0xe1], R11 ;  /* 0x0000e10b1800d986 */ /* 0x000fe2000c10110e */
[----:B------:R-:W-:-:S03]  /*20990*/  ISETP.LT.OR P5, PT, R0, 0xe9, !P1 ;  /* 0x000000e90000780c */ /* 0x000fc60004fa1670 */
[----:B------:R1:W-:Y:S01]  /*209a0*/  @!P3 STG.E.U8 desc[UR14][R26.64+0xe0], R5 ;  /* 0x0000e0051a00b986 */ /* 0x0003e2000c10110e */
[----:B------:R-:W-:-:S05]  /*209b0*/  ISETP.LT.OR P3, PT, R0, 0xea, !P1 ;  /* 0x000000ea0000780c */ /* 0x000fca0004f61670 */
[----:B------:R-:W-:Y:S01]  /*209c0*/  @!P6 STG.E.U8 desc[UR14][R26.64+0xe1], R13 ;  /* 0x0000e10d1a00e986 */ /* 0x000fe2000c10110e */
[C---:B------:R-:W-:Y:S02]  /*209d0*/  ISETP.LT.OR P6, PT, R0.reuse, 0xe9, !P2 ;  /* 0x000000e90000780c */ /* 0x040fe400057c1670 */
[----:B0-----:R-:W-:Y:S01]  /*209e0*/  F2FP.SATFINITE.E4M3.F32.PACK_AB_MERGE_C R9, RZ, R2, RZ ;  /* 0x00000002ff09723e */ /* 0x001fe200048070ff */
[----:B------:R0:W-:Y:S01]  /*209f0*/  @!P5 STG.E.U8 desc[UR14][R24.64+0xe8], R7 ;  /* 0x0000e8071800d986 */ /* 0x0001e2000c10110e */
[----:B------:R-:W-:Y:S01]  /*20a00*/  ISETP.LT.OR P5, PT, R0, 0xea, !P2 ;  /* 0x000000ea0000780c */ /* 0x000fe200057a1670 */
[----:B------:R-:W-:Y:S01]  /*20a10*/  FMUL R2, R41, UR20 ;  /* 0x0000001429027c20 */ /* 0x000fe20008400000 */
[----:B-1----:R-:W-:Y:S02]  /*20a20*/  F2FP.SATFINITE.E4M3.F32.PACK_AB_MERGE_C R5, RZ, R3, RZ ;  /* 0x00000003ff05723e */ /* 0x002fe400048070ff */
[----:B------:R-:W-:Y:S01]  /*20a30*/  F2FP.SATFINITE.E4M3.F32.PACK_AB_MERGE_C R11, RZ, R4, RZ ;  /* 0x00000004ff0b723e */ /* 0x000fe200048070ff */
[----:B------:R-:W-:Y:S01]  /*20a40*/  @!P3 STG.E.U8 desc[UR14][R24.64+0xe9], R9 ;  /* 0x0000e9091800b986 */ /* 0x000fe2000c10110e */
[----:B0-----:R-:W-:-:S03]  /*20a50*/  F2FP.SATFINITE.E4M3.F32.PACK_AB_MERGE_C R7, RZ, R2, RZ ;  /* 0x00000002ff07723e */ /* 0x001fc600048070ff */
[----:B------:R0:W-:Y:S04]  /*20a60*/  @!P6 STG.E.U8 desc[UR14][R26.64+0xe8], R5 ;  /* 0x0000e8051a00e986 */ /* 0x0001e8000c10110e */
[----:B------:R1:W-:Y:S01]  /*20a70*/  @!P5 STG.E.U8 desc[UR14][R26.64+0xe9], R11 ;  /* 0x0000e90b1a00d986 */ /* 0x0003e2000c10110e */
[----:B--2---:R-:W-:-:S05]  /*20a80*/  FMUL R3, R39, UR20 ;  /* 0x0000001427037c20 */ /* 0x004fca0008400000 */
[----:B------:R-:W-:Y:S01]  /*20a90*/  F2FP.SATFINITE.E4M3.F32.PACK_AB_MERGE_C R13, RZ, R3, RZ ;  /* 0x00000003ff0d723e */ /* 0x000fe200048070ff */
[----:B-----5:R-:W-:-:S05]  /*20aa0*/  FMUL R2, R38, UR20 ;  /* 0x0000001426027c20 */ /* 0x020fca0008400000 */
[----:B0-----:R-:W-:Y:S01]  /*20ab0*/  F2FP.SATFINITE.E4M3.F32.PACK_AB_MERGE_C R5, RZ, R2, RZ ;  /* 0x00000002ff05723e */ /* 0x001fe200048070ff */
[----:B---3--:R-:W-:Y:S02]  /*20ac0*/  FMUL R3, R37, UR20 ;  /* 0x0000001425037c20 */ /* 0x008fe40008400000 */
[----:B------:R-:W2:Y:S01]  /*20ad0*/  LDL.LU R37, [R1+0x254] ;  /* 0x0002540001257983 */ /* 0x000ea20000300800 */
[----:B----4-:R-:W-:-:S03]  /*20ae0*/  FMUL R4, R36, UR20 ;  /* 0x0000001424047c20 */ /* 0x010fc60008400000 */
[----:B------:R-:W3:Y:S01]  /*20af0*/  LDL.LU R39, [R1+0x258] ;  /* 0x0002580001277983 */ /* 0x000ee20000300800 */
[----:B------:R-:W-:-:S03]  /*20b00*/  F2FP.SATFINITE.E4M3.F32.PACK_AB_MERGE_C R9, RZ, R3, RZ ;  /* 0x00000003ff09723e */ /* 0x000fc600048070ff */
[----:B------:R-:W4:Y:S01]  /*20b10*/  LDL.LU R36, [R1+0x25c] ;  /* 0x00025c0001247983 */ /* 0x000f220000300800 */
[----:B-1----:R-:W-:Y:S01]  /*20b20*/  F2FP.SATFINITE.E4M3.F32.PACK_AB_MERGE_C R11, RZ, R4, RZ ;  /* 0x00000004ff0b723e */ /* 0x002fe200048070ff */
[----:B------:R-:W-:Y:S02]  /*20b30*/  FMUL R2, R35, UR20 ;  /* 0x0000001423027c20 */ /* 0x000fe40008400000 */
[----:B------:R-:W5:Y:S01]  /*20b40*/  LDL.LU R35, [R1+0x260] ;  /* 0x0002600001237983 */ /* 0x000f620000300800 */
[----:B------:R-:W-:-:S03]  /*20b50*/  FMUL R3, R33, UR20 ;  /* 0x0000001421037c20 */ /* 0x000fc60008400000 */
[----:B------:R-:W5:Y:S01]  /*20b60*/  LDL.LU R33, [R1+0x264] ;  /* 0x0002640001217983 */ /* 0x000f620000300800 */
[----:B------:R-:W-:-:S03]  /*20b70*/  FMUL R4, R32, UR20 ;  /* 0x0000001420047c20 */ /* 0x000fc60008400000 */
[----:B------:R-:W5:Y:S01]  /*20b80*/  LDL.LU R32, [R1+0x268] ;  /* 0x0002680001207983 */ /* 0x000f620000300800 */
[C---:B------:R-:W-:Y:S02]  /*20b90*/  ISETP.LT.OR P3, PT, R0.reuse, 0xf1, !P1 ;  /* 0x000000f10000780c */ /* 0x040fe40004f61670 */
[C---:B------:R-:W-:Y:S01]  /*20ba0*/  ISETP.LT.OR P6, PT, R0.reuse, 0xf2, !P1 ;  /* 0x000000f20000780c */ /* 0x040fe20004fc1670 */
[----:B------:R-:W5:Y:S01]  /*20bb0*/  LDL.LU R38, [R1+0x26c] ;  /* 0x00026c0001267983 */ /* 0x000f620000300800 */
[----:B------:R-:W-:-:S09]  /*20bc0*/  ISETP.LT.OR P5, PT, R0, 0xf1, !P2 ;  /* 0x000000f10000780c */ /* 0x000fd200057a1670 */
[----:B------:R0:W-:Y:S01]  /*20bd0*/  @!P3 STG.E.U8 desc[UR14][R24.64+0xf0], R7 ;  /* 0x0000f0071800b986 */ /* 0x0001e2000c10110e */
[----:B------:R-:W-:-:S03]  /*20be0*/  ISETP.LT.OR P3, PT, R0, 0xf2, !P2 ;  /* 0x000000f20000780c */ /* 0x000fc60005761670 */
[----:B------:R1:W-:Y:S01]  /*20bf0*/  @!P6 STG.E.U8 desc[UR14][R24.64+0xf1], R13 ;  /* 0x0000f10d1800e986 */ /* 0x0003e2000c10110e */
[C---:B------:R-:W-:Y:S02]  /*20c00*/  ISETP.LT.OR P6, PT, R0.reuse, 0xf9, !P1 ;  /* 0x000000f90000780c */ /* 0x040fe40004fc1670 */
[----:B------:R-:W-:Y:S01]  /*20c10*/  ISETP.LT.OR P1, PT, R0, 0xfa, !P1 ;  /* 0x000000fa0000780c */ /* 0x000fe20004f21670 */
[----:B------:R1:W-:Y:S01]  /*20c20*/  @!P5 STG.E.U8 desc[UR14][R26.64+0xf0], R5 ;  /* 0x0000f0051a00d986 */ /* 0x0003e2000c10110e */
[----:B0-----:R-:W-:Y:S02]  /*20c30*/  F2FP.SATFINITE.E4M3.F32.PACK_AB_MERGE_C R7, RZ, R3, RZ ;  /* 0x00000003ff07723e */ /* 0x001fe400048070ff */
[----:B-1----:R-:W-:Y:S02]  /*20c40*/  F2FP.SATFINITE.E4M3.F32.PACK_AB_MERGE_C R13, RZ, R4, RZ ;  /* 0x00000004ff0d723e */ /* 0x002fe400048070ff */
[----:B------:R-:W-:Y:S01]  /*20c50*/  F2FP.SATFINITE.E4M3.F32.PACK_AB_MERGE_C R5, RZ, R2, RZ ;  /* 0x00000002ff05723e */ /* 0x000fe200048070ff */
[----:B------:R0:W-:Y:S04]  /*20c60*/  @!P3 STG.E.U8 desc[UR14][R26.64+0xf1], R9 ;  /* 0x0000f1091a00b986 */ /* 0x0001e8000c10110e */
[----:B------:R1:W-:Y:S04]  /*20c70*/  @!P6 STG.E.U8 desc[UR14][R24.64+0xf8], R11 ;  /* 0x0000f80b1800e986 */ /* 0x0003e8000c10110e */
[----:B------:R1:W-:Y:S01]  /*20c80*/  @!P1 STG.E.U8 desc[UR14][R24.64+0xf9], R5 ;  /* 0x0000f90518009986 */ /* 0x0003e2000c10110e */
[----:B--2---:R-:W-:-:S03]  /*20c90*/  FMUL R2, R37, UR20 ;  /* 0x0000001425027c20 */ /* 0x004fc60008400000 */
[----:B------:R-:W2:Y:S01]  /*20ca0*/  LDL.LU R37, [R1+0x270] ;  /* 0x0002700001257983 */ /* 0x000ea20000300800 */
[----:B---3--:R-:W-:-:S03]  /*20cb0*/  FMUL R3, R39, UR20 ;  /* 0x0000001427037c20 */ /* 0x008fc60008400000 */
[----:B------:R-:W3:Y:S01]  /*20cc0*/  LDL.LU R39, [R1+0x274] ;  /* 0x0002740001277983 */ /* 0x000ee20000300800 */
[----:B----4-:R-:W-:-:S03]  /*20cd0*/  FMUL R4, R36, UR20 ;  /* 0x0000001424047c20 */ /* 0x010fc60008400000 */
[----:B------:R-:W4:Y:S01]  /*20ce0*/  LDL.LU R36, [R1+0x278] ;  /* 0x0002780001247983 */ /* 0x000f220000300800 */
[----:B0-----:R-:W-:Y:S01]  /*20cf0*/  F2FP.SATFINITE.E4M3.F32.PACK_AB_MERGE_C R9, RZ, R2, RZ ;  /* 0x00000002ff09723e */ /* 0x001fe200048070ff */
[----:B-----5:R-:W-:Y:S01]  /*20d00*/  FMUL R2, R35, UR20 ;  /* 0x0000001423027c20 */ /* 0x020fe20008400000 */
[----:B-1----:R-:W-:Y:S01]  /*20d10*/  F2FP.SATFINITE.E4M3.F32.PACK_AB_MERGE_C R11, RZ, R3, RZ ;  /* 0x00000003ff0b723e */ /* 0x002fe200048070ff */
[----:B------:R-:W5:Y:S01]  /*20d20*/  LDL.LU R35, [R1+0x27c] ;  /* 0x00027c0001237983 */ /* 0x000f620000300800 */
[----:B------:R-:W-:Y:S01]  /*20d30*/  F2FP.SATFINITE.E4M3.F32.PACK_AB_MERGE_C R5, RZ, R4, RZ ;  /* 0x00000004ff05723e */ /* 0x000fe200048070ff */
[----:B------:R-:W-:Y:S02]  /*20d40*/  FMUL R3, R33, UR20 ;  /* 0x0000001421037c20 */ /* 0x000fe40008400000 */
[----:B------:R-:W5:Y:S01]  /*20d50*/  LDL.LU R33, [R1+0x280] ;  /* 0x0002800001217983 */ /* 0x000f620000300800 */
[----:B------:R-:W-:-:S03]  /*20d60*/  FMUL R4, R32, UR20 ;  /* 0x0000001420047c20 */ /* 0x000fc60008400000 */
[----:B------:R-:W5:Y:S01]  /*20d70*/  LDL.LU R32, [R1+0x284] ;  /* 0x0002840001207983 */ /* 0x000f620000300800 */
[C---:B------:R-:W-:Y:S02]  /*20d80*/  ISETP.LT.OR P5, PT, R0.reuse, 0xf9, !P2 ;  /* 0x000000f90000780c */ /* 0x040fe400057a1670 */
[----:B------:R-:W-:Y:S02]  /*20d90*/  ISETP.LT.OR P2, PT, R0, 0xfa, !P2 ;  /* 0x000000fa0000780c */ /* 0x000fe40005741670 */
[C---:B------:R-:W-:Y:S02]  /*20da0*/  ISETP.GE.AND P6, PT, R34.reuse, 0x81, PT ;  /* 0x000000812200780c */ /* 0x040fe40003fc6270 */
[----:B------:R-:W-:Y:S02]  /*20db0*/  ISETP.GE.AND P3, PT, R34, 0x89, PT ;  /* 0x000000892200780c */ /* 0x000fe40003f66270 */
[----:B------:R-:W-:-:S05]  /*20dc0*/  ISETP.LT.OR P1, PT, R0, 0x1, !P6 ;  /* 0x000000010000780c */ /* 0x000fca0007721670 */
[----:B------:R0:W-:Y:S01]  /*20dd0*/  @!P5 STG.E.U8 desc[UR14][R26.64+0xf8], R7 ;  /* 0x0000f8071a00d986 */ /* 0x0001e2000c10110e */
[----:B------:R-:W-:-:S03]  /*20de0*/  ISETP.LT.OR P5, PT, R0, 0x1, !P3 ;  /* 0x000000010000780c */ /* 0x000fc60005fa1670 */
[----:B------:R1:W-:Y:S01]  /*20df0*/  @!P2 STG.E.U8 desc[UR14][R26.64+0xf9], R13 ;  /* 0x0000f90d1a00a986 */ /* 0x0003e2000c10110e */
[----:B------:R-:W-:-:S03]  /*20e00*/  ISETP.LT.OR P2, PT, R0, 0x2, !P6 ;  /* 0x000000020000780c */ /* 0x000fc60007741670 */
[----:B------:R1:W-:Y:S01]  /*20e10*/  @!P1 STG.E.U8 desc[UR14][R30.64], R9 ;  /* 0x000000091e009986 */ /* 0x0003e2000c10110e */
[----:B------:R-:W-:Y:S02]  /*20e20*/  ISETP.LT.OR P1, PT, R0, 0x2, !P3 ;  /* 0x000000020000780c */ /* 0x000fe40005f21670 */
[----:B0-----:R-:W-:Y:S01]  /*20e30*/  F2FP.SATFINITE.E4M3.F32.PACK_AB_MERGE_C R7, RZ, R2, RZ ;  /* 0x00000002ff07723e */ /* 0x001fe200048070ff */
[----:B------:R-:W-:Y:S02]  /*20e40*/  FMUL R2, R38, UR20 ;  /* 0x0000001426027c20 */ /* 0x000fe40008400000 */
[----:B------:R-:W5:Y:S04]  /*20e50*/  LDL.LU R38, [R1+0x288] ;  /* 0x0002880001267983 */ /* 0x000f680000300800 */
[----:B------:R-:W-:Y:S04]  /*20e60*/  @!P2 STG.E.U8 desc[UR14][R30.64+0x1], R11 ;  /* 0x0000010b1e00a986 */ /* 0x000fe8000c10110e */
[----:B------:R0:W-:Y:S01]  /*20e70*/  @!P5 STG.E.U8 desc[UR14][R28.64], R5 ;  /* 0x000000051c00d986 */ /* 0x0001e2000c10110e */
[----:B------:R-:W-:-:S02]  /*20e80*/  ISETP.LT.OR P5, PT, R0, 0xa, !P6 ;  /* 0x0000000a0000780c */ /* 0x000fc400077a1670 */
[----:B-1----:R-:W-:Y:S02]  /*20e90*/  F2FP.SATFINITE.E4M3.F32.PACK_AB_MERGE_C R13, RZ, R3, RZ ;  /* 0x00000003ff0d723e */ /* 0x002fe400048070ff */
[----:B------:R-:W-:Y:S01]  /*20ea0*/  F2FP.SATFINITE.E4M3.F32.PACK_AB_MERGE_C R9, RZ, R4, RZ ;  /* 0x00000004ff09723e */ /* 0x000fe200048070ff */
[----:B------:R1:W-:Y:S01]  /*20eb0*/  @!P1 STG.E.U8 desc[UR14][R28.64+0x1], R7 ;  /* 0x000001071c009986 */ /* 0x0003e2000c10110e */
[----:B0-----:R-:W-:-:S07]  /*20ec0*/  F2FP.SATFINITE.E4M3.F32.PACK_AB_MERGE_C R5, RZ, R2, RZ ;  /* 0x00000002ff05723e */ /* 0x001fce00048070ff */
[----:B------:R0:W-:Y:S01]  /*20ed0*/  @!P5 STG.E.U8 desc[UR14][R30.64+0x9], R9 ;  /* 0x000009091e00d986 */ /* 0x0001e2000c10110e */
[----:B--2---:R-:W-:-:S03]  /*20ee0*/  FMUL R3, R37, UR20 ;  /* 0x0000001425037c20 */ /* 0x004fc60008400000 */
[----:B------:R-:W2:Y:S01]  /*20ef0*/  LDL.LU R37, [R1+0x28c] ;  /* 0x00028c0001257983 */ /* 0x000ea20000300800 */
[----:B---3--:R-:W-:-:S03]  /*20f00*/  FMUL R4, R39, UR20 ;  /* 0x0000001427047c20 */ /* 0x008fc60008400000 */
[----:B------:R-:W3:Y:S01]  /*20f10*/  LDL.LU R39, [R1+0x290] ;  /* 0x0002900001277983 */ /* 0x000ee20000300800 */
[----:B----4-:R-:W-:-:S03]  /*20f20*/  FMUL R2, R36, UR20 ;  /* 0x0000001424027c20 */ /* 0x010fc60008400000 */
[----:B------:R-:W4:Y:S01]  /*20f30*/  LDL.LU R36, [R1+0x294] ;  /* 0x0002940001247983 */ /* 0x000f220000300800 */
[----:B------:R-:W-:Y:S01]  /*20f40*/  F2FP.SATFINITE.E4M3.F32.PACK_AB_MERGE_C R11, RZ, R3, RZ ;  /* 0x00000003ff0b723e */ /* 0x000fe200048070ff */
[----:B-----5:R-:W-:Y:S01]  /*20f50*/  FMUL R3, R35, UR20 ;  /* 0x0000001423037c20 */ /* 0x020fe20008400000 */
[----:B-1----:R-:W-:Y:S01]  /*20f60*/  F2FP.SATFINITE.E4M3.F32.PACK_AB_MERGE_C R7, RZ, R4, RZ ;  /* 0x00000004ff07723e */ /* 0x002fe200048070ff */
[----:B------:R-:W5:Y:S01]  /*20f70*/  LDL.LU R35, [R1+0x298] ;  /* 0x0002980001237983 */ /* 0x000f620000300800 */
[----:B0-----:R-:W-:Y:S01]  /*20f80*/  F2FP.SATFINITE.E4M3.F32.PACK_AB_MERGE_C R9, RZ, R2, RZ ;  /* 0x00000002ff09723e */ /* 0x001fe200048070ff */
[----:B------:R-:W-:Y:S02]  /*20f90*/  FMUL R4, R33, UR20 ;  /* 0x0000001421047c20 */ /* 0x000fe40008400000 */
[----:B------:R-:W5:Y:S01]  /*20fa0*/  LDL.LU R33, [R1+0x29c] ;  /* 0x00029c0001217983 */ /* 0x000f620000300800 */
[----:B------:R-:W-:-:S03]  /*20fb0*/  FMUL R2, R32, UR20 ;  /* 0x0000001420027c20 */ /* 0x000fc60008400000 */
[----:B------:R-:W5:Y:S01]  /*20fc0*/  LDL.LU R32, [R1+0x2a0] ;  /* 0x0002a00001207983 */ /* 0x000f620000300800 */
[C---:B------:R-:W-:Y:S02]  /*20fd0*/  ISETP.LT.OR P2, PT, R0.reuse, 0x9, !P6 ;  /* 0x000000090000780c */ /* 0x040fe40007741670 */
[C---:B------:R-:W-:Y:S02]  /*20fe0*/  ISETP.LT.OR P1, PT, R0.reuse, 0x9, !P3 ;  /* 0x000000090000780c */ /* 0x040fe40005f21670 */
[----:B------:R-:W-:-:S09]  /*20ff0*/  ISETP.LT.OR P5, PT, R0, 0x11, !P6 ;  /* 0x000000110000780c */ /* 0x000fd200077a1670 */
[----:B------:R0:W-:Y:S01]  /*21000*/  @!P2 STG.E.U8 desc[UR14][R30.64+0x8], R13 ;  /* 0x0000080d1e00a986 */ /* 0x0001e2000c10110e */
[----:B------:R-:W-:-:S03]  /*21010*/  ISETP.LT.OR P2, PT, R0, 0xa, !P3 ;  /* 0x0000000a0000780c */ /* 0x000fc60005f41670 */
[----:B------:R1:W-:Y:S01]  /*21020*/  @!P1 STG.E.U8 desc[UR14][R28.64+0x8], R5 ;  /* 0x000008051c009986 */ /* 0x0003e2000c10110e */
[----:B------:R-:W-:Y:S02]  /*21030*/  ISETP.LT.OR P1, PT, R0, 0x11, !P3 ;  /* 0x000000110000780c */ /* 0x000fe40005f21670 */
[----:B0-----:R-:W-:-:S07]  /*21040*/  F2FP.SATFINITE.E4M3.F32.PACK_AB_MERGE_C R13, RZ, R3, RZ ;  /* 0x00000003ff0d723e */ /* 0x001fce00048070ff */
[----:B------:R0:W-:Y:S01]  /*21050*/  @!P2 STG.E.U8 desc[UR14][R28.64+0x9], R11 ;  /* 0x0000090b1c00a986 */ /* 0x0001e2000c10110e */
[----:B------:R-:W-:Y:S01]  /*21060*/  ISETP.LT.OR P2, PT, R0, 0x12, !P6 ;  /* 0x000000120000780c */ /* 0x000fe20007741670 */
[----:B------:R-:W-:Y:S02]  /*21070*/  FMUL R3, R38, UR20 ;  /* 0x0000001426037c20 */ /* 0x000fe40008400000 */
[----:B------:R0:W-:Y:S01]  /*21080*/  @!P5 STG.E.U8 desc[UR14][R30.64+0x10], R7 ;  /* 0x000010071e00d986 */ /* 0x0001e2000c10110e */
[----:B------:R-:W-:-:S03]  /*21090*/  ISETP.LT.OR P5, PT, R0, 0x12, !P3 ;  /* 0x000000120000780c */ /* 0x000fc60005fa1670 */
[----:B------:R-:W5:Y:S01]  /*210a0*/  LDL.LU R38, [R1+0x2a4] ;  /* 0x0002a40001267983 */ /* 0x000f620000300800 */
[----:B-1----:R-:W-:Y:S02]  /*210b0*/  F2FP.SATFINITE.E4M3.F32.PACK_AB_MERGE_C R5, RZ, R4, RZ ;  /* 0x00000004ff05723e */ /* 0x002fe400048070ff */
[----:B0-----:R-:W-:Y:S02]  /*210c0*/  F2FP.SATFINITE.E4M3.F32.PACK_AB_MERGE_C R11, RZ, R3, RZ ;  /* 0x00000003ff0b723e */ /* 0x001fe400048070ff */
        /* <DEDUP_REMOVED lines=20> */
[C---:B------:R-:W-:Y:S02]  /*21210*/  ISETP.LT.OR P1, PT, R0.reuse, 0x19, !P6 ;  /* 0x000000190000780c */ /* 0x040fe40007721670 */
[----:B------:R-:W-:-:S09]  /*21220*/  ISETP.LT.OR P5, PT, R0, 0x19, !P3 ;  /* 0x000000190000780c */ /* 0x000fd20005fa1670 */
[----:B------:R-:W-:Y:S01]  /*21230*/  @!P2 STG.E.U8 desc[UR14][R30.64+0x19], R11 ;  /* 0x0000190b1e00a986 */ /* 0x000fe2000c10110e */
[----:B------:R-:W-:-:S03]  /*21240*/  ISETP.LT.OR P2, PT, R0, 0x1a, !P3 ;  /* 0x0000001a0000780c */ /* 0x000fc60005f41670 */
[----:B------:R0:W-:Y:S01]  /*21250*/  @!P1 STG.E.U8 desc[UR14][R30.64+0x18], R7 ;  /* 0x000018071e009986 */ /* 0x0001e2000c10110e */
[----:B------:R-:W-:-:S03]  /*21260*/  ISETP.LT.OR P1, PT, R0, 0x21, !P6 ;  /* 0x000000210000780c */ /* 0x000fc60007721670 */
[----:B------:R1:W-:Y:S01]  /*21270*/  @!P5 STG.E.U8 desc[UR14][R28.64+0x18], R9 ;  /* 0x000018091c00d986 */ /* 0x0003e2000c10110e */
[----:B------:R-:W-:-:S05]  /*21280*/  ISETP.LT.OR P5, PT, R0, 0x22, !P6 ;  /* 0x000000220000780c */ /* 0x000fca00077a1670 */
[----:B------:R1:W-:Y:S01]  /*21290*/  @!P2 STG.E.U8 desc[UR14][R28.64+0x19], R5 ;  /* 0x000019051c00a986 */ /* 0x0003e2000c10110e */
[----:B0-----:R-:W-:-:S03]  /*212a0*/  F2FP.SATFINITE.E4M3.F32.PACK_AB_MERGE_C R7, RZ, R4, RZ ;  /* 0x00000004ff07723e */ /* 0x001fc600048070ff */
[----:B------:R-:W-:Y:S01]  /*212b0*/  @!P1 STG.E.U8 desc[UR14][R30.64+0x20], R13 ;  /* 0x0000200d1e009986 */ /* 0x000fe2000c10110e */
[----:B------:R-:W-:Y:S01]  /*212c0*/  ISETP.LT.OR P1, PT, R0, 0x21, !P3 ;  /* 0x000000210000780c */ /* 0x000fe20005f21670 */
[----:B------:R-:W-:Y:S02]  /*212d0*/  FMUL R4, R38, UR20 ;  /* 0x0000001426047c20 */ /* 0x000fe40008400000 */
[----:B------:R-:W5:Y:S01]  /*212e0*/  LDL.LU R38, [R1+0x2c0] ;  /* 0x0002c00001267983 */ /* 0x000f620000300800 */
[----:B-1----:R-:W-:Y:S02]  /*212f0*/  F2FP.SATFINITE.E4M3.F32.PACK_AB_MERGE_C R9, RZ, R2, RZ ;  /* 0x00000002ff09723e */ /* 0x002fe400048070ff */
[----:B------:R-:W-:Y:S02]  /*21300*/  F2FP.SATFINITE.E4M3.F32.PACK_AB_MERGE_C R11, RZ, R3, RZ ;  /* 0x00000003ff0b723e */ /* 0x000fe400048070ff */
[----:B------:R-:W-:Y:S01]  /*21310*/  F2FP.SATFINITE.E4M3.F32.PACK_AB_MERGE_C R5, RZ, R4, RZ ;  /* 0x00000004ff05723e */ /* 0x000fe200048070ff */
        /* <DEDUP_REMOVED lines=10> */
[----:B------:R-:W-:Y:S01]  /*213c0*/  F2FP.SATFINITE.E4M3.F32.PACK_AB_MERGE_C R13, RZ, R3, RZ ;  /* 0x00000003ff0d723e */ /* 0x000fe200048070ff */
[----:B------:R-:W5:Y:S01]  /*213d0*/  LDL.LU R35, [R1+0x2d0] ;  /* 0x0002d00001237983 */ /* 0x000f620000300800 */
[----:B-1----:R-:W-:Y:S01]  /*213e0*/  F2FP.SATFINITE.E4M3.F32.PACK_AB_MERGE_C R9, RZ, R4, RZ ;  /* 0x00000004ff09723e */ /* 0x002fe200048070ff */
        /* <DEDUP_REMOVED lines=10> */
[----:B------:R-:W-:-:S09]  /*21490*/  ISETP.LT.OR P5, PT, R0, 0x2a, !P3 ;  /* 0x0000002a0000780c */ /* 0x000fd20005fa1670 */
[----:B------:R1:W-:Y:S01]  /*214a0*/  @!P2 STG.E.U8 desc[UR14][R30.64+0x29], R7 ;  /* 0x000029071e00a986 */ /* 0x0003e2000c10110e */
[C---:B------:R-:W-:Y:S02]  /*214b0*/  ISETP.LT.OR P2, PT, R0.reuse, 0x32, !P6 ;  /* 0x000000320000780c */ /* 0x040fe40007741670 */
[----:B0-----:R-:W-:Y:S01]  /*214c0*/  F2FP.SATFINITE.E4M3.F32.PACK_AB_MERGE_C R5, RZ, R2, RZ ;  /* 0x00000002ff05723e */ /* 0x001fe200048070ff */
[----:B------:R-:W-:Y:S01]  /*214d0*/  @!P1 STG.E.U8 desc[UR14][R28.64+0x28], R13 ;  /* 0x0000280d1c009986 */ /* 0x000fe2000c10110e */
[----:B------:R-:W-:Y:S01]  /*214e0*/  ISETP.LT.OR P1, PT, R0, 0x31, !P6 ;  /* 0x000000310000780c */ /* 0x000fe20007721670 */
[----:B------:R-:W-:Y:S02]  /*214f0*/  FMUL R2, R38, UR20 ;  /* 0x0000001426027c20 */ /* 0x000fe40008400000 */
[----:B------:R0:W-:Y:S01]  /*21500*/  @!P5 STG.E.U8 desc[UR14][R28.64+0x29], R9 ;  /* 0x000029091c00d986 */ /* 0x0001e2000c10110e */
[----:B------:R-:W-:-:S03]  /*21510*/  ISETP.LT.OR P5, PT, R0, 0x31, !P3 ;  /* 0x000000310000780c */ /* 0x000fc60005fa1670 */
[----:B------:R-:W5:Y:S01]  /*21520*/  LDL.LU R38, [R1+0x2dc] ;  /* 0x0002dc0001267983 */ /* 0x000f620000300800 */
[----:B------:R-:W-:Y:S02]  /*21530*/  F2FP.SATFINITE.E4M3.F32.PACK_AB_MERGE_C R11, RZ, R3, RZ ;  /* 0x00000003ff0b723e */ /* 0x000fe400048070ff */
[----:B-1----:R-:W-:Y:S02]  /*21540*/  F2FP.SATFINITE.E4M3.F32.PACK_AB_MERGE_C R7, RZ, R4, RZ ;  /* 0x00000004ff07723e */ /* 0x002fe400048070ff */
[----:B0-----:R-:W-:Y:S01]  /*21550*/  F2FP.SATFINITE.E4M3.F32.PACK_AB_MERGE_C R9, RZ, R2, RZ ;  /* 0x00000002ff09723e */ /* 0x001fe200048070ff */
[----:B------:R0:W-:Y:S04]  /*21560*/  @!P1 STG.E.U8 desc[UR14][R30.64+0x30], R5 ;  /* 0x000030051e009986 */ /* 0x0001e8000c10110e */
[----:B------:R-:W-:Y:S04]  /*21570*/  @!P2 STG.E.U8 desc[UR14][R30.64+0x31], R11 ;  /* 0x0000310b1e00a986 */ /* 0x000fe8000c10110e */
        /* <DEDUP_REMOVED lines=9> */
[----:B0-----:R-:W-:Y:S01]  /*21610*/  F2FP.SATFINITE.E4M3.F32.PACK_AB_MERGE_C R5, RZ, R4, RZ ;  /* 0x00000004ff05723e */ /* 0x001fe200048070ff */
        /* <DEDUP_REMOVED lines=8> */
[----:B------:R-:W-:Y:S02]  /*216a0*/  ISETP.LT.OR P5, PT, R0, 0x3a, !P6 ;  /* 0x0000003a0000780c */ /* 0x000fe400077a1670 */
[----:B------:R-:W-:-:S07]  /*216b0*/  F2FP.SATFINITE.E4M3.F32.PACK_AB_MERGE_C R11, RZ, R3, RZ ;  /* 0x00000003ff0b723e */ /* 0x000fce00048070ff */
[----:B------:R0:W-:Y:S01]  /*216c0*/  @!P2 STG.E.U8 desc[UR14][R28.64+0x31], R9 ;  /* 0x000031091c00a986 */ /* 0x0001e2000c10110e */
[----:B------:R-:W-:-:S03]  /*216d0*/  ISETP.LT.OR P2, PT, R0, 0x3a, !P3 ;  /* 0x0000003a0000780c */ /* 0x000fc60005f41670 */
[----:B------:R-:W-:Y:S01]  /*216e0*/  @!P1 STG.E.U8 desc[UR14][R30.64+0x38], R13 ;  /* 0x0000380d1e009986 */ /* 0x000fe2000c10110e */
[----:B------:R-:W-:-:S03]  /*216f0*/  ISETP.LT.OR P1, PT, R0, 0x39, !P3 ;  /* 0x000000390000780c */ /* 0x000fc60005f21670 */
[----:B------:R1:W-:Y:S01]  /*21700*/  @!P5 STG.E.U8 desc[UR14][R30.64+0x39], R5 ;  /* 0x000039051e00d986 */ /* 0x0003e2000c10110e */
[----:B------:R-:W-:Y:S02]  /*21710*/  ISETP.LT.OR P5, PT, R0, 0x41, !P6 ;  /* 0x000000410000780c */ /* 0x000fe400077a1670 */
[----:B0-----:R-:W-:Y:S01]  /*21720*/  F2FP.SATFINITE.E4M3.F32.PACK_AB_MERGE_C R9, RZ, R4, RZ ;  /* 0x00000004ff09723e */ /* 0x001fe200048070ff */
[----:B------:R-:W-:Y:S02]  /*21730*/  FMUL R3, R38, UR20 ;  /* 0x0000001426037c20 */ /* 0x000fe40008400000 */
[----:B------:R-:W5:Y:S01]  /*21740*/  LDL.LU R38, [R1+0x2f8] ;  /* 0x0002f80001267983 */ /* 0x000f620000300800 */
[----:B-1----:R-:W-:Y:S02]  /*21750*/  F2FP.SATFINITE.E4M3.F32.PACK_AB_MERGE_C R5, RZ, R2, RZ ;  /* 0x00000002ff05723e */ /* 0x002fe400048070ff */
[----:B------:R-:W-:Y:S01]  /*21760*/  F2FP.SATFINITE.E4M3.F32.PACK_AB_MERGE_C R13, RZ, R3, RZ ;  /* 0x00000003ff0d723e */ /* 0x000fe200048070ff */
        /* <DEDUP_REMOVED lines=24> */
[----:B------:R-:W-:-:S03]  /*218f0*/  ISETP.LT.OR P1, PT, R0, 0x49, !P6 ;  /* 0x000000490000780c */ /* 0x000fc60007721670 */
[----:B------:R1:W-:Y:S01]  /*21900*/  @!P5 STG.E.U8 desc[UR14][R28.64+0x41], R7 ;  /* 0x000041071c00d986 */ /* 0x0003e2000c10110e */
[----:B------:R-:W-:Y:S02]  /*21910*/  ISETP.LT.OR P5, PT, R0, 0x49, !P3 ;  /* 0x000000490000780c */ /* 0x000fe40005fa1670 */
[----:B0-----:R-:W-:-:S03]  /*21920*/  F2FP.SATFINITE.E4M3.F32.PACK_AB_MERGE_C R5, RZ, R4, RZ ;  /* 0x00000004ff05723e */ /* 0x001fc600048070ff */
[----:B------:R-:W-:Y:S01]  /*21930*/  @!P2 STG.E.U8 desc[UR14][R30.64+0x49], R11 ;  /* 0x0000490b1e00a986 */ /* 0x000fe2000c10110e */
[----:B------:R-:W-:Y:S02]  /*21940*/  ISETP.LT.OR P2, PT, R0, 0x4a, !P3 ;  /* 0x0000004a0000780c */ /* 0x000fe40005f41670 */
[----:B-1----:R-:W-:Y:S01]  /*21950*/  F2FP.SATFINITE.E4M3.F32.PACK_AB_MERGE_C R13, RZ, R3, RZ ;  /* 0x00000003ff0d723e */ /* 0x002fe200048070ff */
[----:B------:R-:W-:Y:S02]  /*21960*/  FMUL R4, R38, UR20 ;  /* 0x0000001426047c20 */ /* 0x000fe40008400000 */
[----:B------:R-:W5:Y:S01]  /*21970*/  LDL.LU R38, [R1+0x314] ;  /* 0x0003140001267983 */ /* 0x000f620000300800 */
[----:B------:R-:W-:-:S03]  /*21980*/  F2FP.SATFINITE.E4M3.F32.PACK_AB_MERGE_C R7, RZ, R2, RZ ;  /* 0x00000002ff07723e */ /* 0x000fc600048070ff */
[----:B------:R0:W-:Y:S04]  /*21990*/  @!P1 STG.E.U8 desc[UR14][R30.64+0x48], R9 ;  /* 0x000048091e009986 */ /* 0x0001e8000c10110e */
[----:B------:R1:W-:Y:S01]  /*219a0*/  @!P5 STG.E.U8 desc[UR14][R28.64+0x48], R5 ;  /* 0x000048051c00d986 */ /* 0x0003e2000c10110e */
[----:B0-----:R-:W-:-:S03]  /*219b0*/  F2FP.SATFINITE.E4M3.F32.PACK_AB_MERGE_C R9, RZ, R4, RZ ;  /* 0x00000004ff09723e */ /* 0x001fc600048070ff */
[----:B------:R0:W-:Y:S01]  /*219c0*/  @!P2 STG.E.U8 desc[UR14][R28.64+0x49], R7 ;  /* 0x000049071c00a986 */ /* 0x0001e2000c10110e */
[----:B--2---:R-:W-:-:S03]  /*219d0*/  FMUL R2, R37, UR20 ;  /* 0x0000001425027c20 */ /* 0x004fc60008400000 */
[----:B------:R-:W2:Y:S01]  /*219e0*/  LDL.LU R37, [R1+0x318] ;  /* 0x0003180001257983 */ /* 0x000ea20000300800 */
[----:B---3--:R-:W-:-:S03]  /*219f0*/  FMUL R3, R39, UR20 ;  /* 0x0000001427037c20 */ /* 0x008fc60008400000 */
[----:B------:R-:W3:Y:S01]  /*21a00*/  LDL.LU R39, [R1+0x31c] ;  /* 0x00031c0001277983 */ /* 0x000ee20000300800 */
[----:B----4-:R-:W-:-:S03]  /*21a10*/  FMUL R4, R36, UR20 ;  /* 0x0000001424047c20 */ /* 0x010fc60008400000 */
[----:B------:R-:W4:Y:S01]  /*21a20*/  LDL.LU R36, [R1+0x320] ;  /* 0x0003200001247983 */ /* 0x000f220000300800 */
[----:B-1----:R-:W-:Y:S01]  /*21a30*/  F2FP.SATFINITE.E4M3.F32.PACK_AB_MERGE_C R5, RZ, R2, RZ ;  /* 0x00000002ff05723e */ /* 0x002fe200048070ff */
[----:B-----5:R-:W-:Y:S01]  /*21a40*/  FMUL R2, R35, UR20 ;  /* 0x0000001423027c20 */ /* 0x020fe20008400000 */
[----:B------:R-:W-:Y:S01]  /*21a50*/  F2FP.SATFINITE.E4M3.F32.PACK_AB_MERGE_C R11, RZ, R3, RZ ;  /* 0x00000003ff0b723e */ /* 0x000fe200048070ff */
        /* <DEDUP_REMOVED lines=13> */
[----:B------:R-:W-:Y:S01]  /*21b30*/  @!P2 STG.E.U8 desc[UR14][R28.64+0x51], R11 ;  /* 0x0000510b1c00a986 */ /* 0x000fe2000c10110e */
[----:B------:R-:W-:-:S05]  /*21b40*/  ISETP.LT.OR P2, PT, R0, 0x5a, !P6 ;  /* 0x0000005a0000780c */ /* 0x000fca0007741670 */
[----:B------:R1:W-:Y:S01]  /*21b50*/  @!P1 STG.E.U8 desc[UR14][R28.64+0x50], R5 ;  /* 0x000050051c009986 */ /* 0x0003e2000c10110e */
[----:B0-----:R-:W-:-:S03]  /*21b60*/  F2FP.SATFINITE.E4M3.F32.PACK_AB_MERGE_C R9, RZ, R2, RZ ;  /* 0x00000002ff09723e */ /* 0x001fc600048070ff */
[----:B------:R0:W-:Y:S01]  /*21b70*/  @!P5 STG.E.U8 desc[UR14][R30.64+0x58], R7 ;  /* 0x000058071e00d986 */ /* 0x0001e2000c10110e */
[----:B------:R-:W-:Y:S01]  /*21b80*/  ISETP.LT.OR P5, PT, R0, 0x5a, !P3 ;  /* 0x0000005a0000780c */ /* 0x000fe20005fa1670 */
[----:B------:R-:W-:Y:S02]  /*21b90*/  FMUL R2, R38, UR20 ;  /* 0x0000001426027c20 */ /* 0x000fe40008400000 */
[----:B------:R-:W5:Y:S01]  /*21ba0*/  LDL.LU R38, [R1+0x330] ;  /* 0x0003300001267983 */ /* 0x000f620000300800 */
[----:B------:R-:W-:Y:S02]  /*21bb0*/  F2FP.SATFINITE.E4M3.F32.PACK_AB_MERGE_C R13, RZ, R3, RZ ;  /* 0x00000003ff0d723e */ /* 0x000fe400048070ff */
[----:B-1----:R-:W-:Y:S02]  /*21bc0*/  F2FP.SATFINITE.E4M3.F32.PACK_AB_MERGE_C R5, RZ, R4, RZ ;  /* 0x00000004ff05723e */ /* 0x002fe400048070ff */
[----:B0-----:R-:W-:Y:S01]  /*21bd0*/  F2FP.SATFINITE.E4M3.F32.PACK_AB_MERGE_C R7, RZ, R2, RZ ;  /* 0x00000002ff07723e */ /* 0x001fe200048070ff */
        /* <DEDUP_REMOVED lines=22> */
[----:B------:R-:W-:Y:S01]  /*21d40*/  @!P2 STG.E.U8 desc[UR14][R30.64+0x61], R11 ;  /* 0x0000610b1e00a986 */ /* 0x000fe2000c10110e */
[----:B------:R-:W-:Y:S02]  /*21d50*/  ISETP.LT.OR P2, PT, R0, 0x62, !P3 ;  /* 0x000000620000780c */ /* 0x000fe40005f41670 */
[----:B0-----:R-:W-:-:S07]  /*21d60*/  F2FP.SATFINITE.E4M3.F32.PACK_AB_MERGE_C R13, RZ, R3, RZ ;  /* 0x00000003ff0d723e */ /* 0x001fce00048070ff */
[----:B------:R0:W-:Y:S01]  /*21d70*/  @!P1 STG.E.U8 desc[UR14][R30.64+0x60], R7 ;  /* 0x000060071e009986 */ /* 0x0001e2000c10110e */
[----:B------:R-:W-:-:S03]  /*21d80*/  ISETP.LT.OR P1, PT, R0, 0x69, !P6 ;  /* 0x000000690000780c */ /* 0x000fc60007721670 */
[----:B------:R1:W-:Y:S01]  /*21d90*/  @!P5 STG.E.U8 desc[UR14][R28.64+0x60], R9 ;  /* 0x000060091c00d986 */ /* 0x0003e2000c10110e */
[----:B------:R-:W-:Y:S01]  /*21da0*/  ISETP.LT.OR P5, PT, R0, 0x6a, !P6 ;  /* 0x0000006a0000780c */ /* 0x000fe200077a1670 */
[----:B------:R-:W-:Y:S02]  /*21db0*/  FMUL R3, R38, UR20 ;  /* 0x0000001426037c20 */ /* 0x000fe40008400000 */
[----:B------:R-:W5:Y:S01]  /*21dc0*/  LDL.LU R38, [R1+0x34c] ;  /* 0x00034c0001267983 */ /* 0x000f620000300800 */
[----:B0-----:R-:W-:Y:S02]  /*21dd0*/  F2FP.SATFINITE.E4M3.F32.PACK_AB_MERGE_C R7, RZ, R4, RZ ;  /* 0x00000004ff07723e */ /* 0x001fe400048070ff */
[----:B------:R-:W-:Y:S02]  /*21de0*/  F2FP.SATFINITE.E4M3.F32.PACK_AB_MERGE_C R11, RZ, R3, RZ ;  /* 0x00000003ff0b723e */ /* 0x000fe400048070ff */
[----:B-1----:R-:W-:Y:S01]  /*21df0*/  F2FP.SATFINITE.E4M3.F32.PACK_AB_MERGE_C R9, RZ, R2, RZ ;  /* 0x00000002ff09723e */ /* 0x002fe200048070ff */
        /* <DEDUP_REMOVED lines=64> */
[----:B------:R-:W-:-:S03]  /*22200*/  ISETP.LT.OR P1, PT, R0, 0x81, !P3 ;  /* 0x000000810000780c */ /* 0x000fc60005f21670 */
        /* <DEDUP_REMOVED lines=164> */
[C---:B------:R-:W-:Y:S01]  /*22c50*/  ISETP.LT.OR P1, PT, R0.reuse, 0xc1, !P6 ;  /* 0x000000c10000780c */ /* 0x040fe20007721670 */
[----:B------:R-:W5:Y:S01]  /*22c60*/  LDL.LU R39, [R1+0x410] ;  /* 0x0004100001277983 */ /* 0x000f620000300800 */
        /* <DEDUP_REMOVED lines=20> */
[----:B---3--:R-:W-:Y:S01]  /*22db0*/  FMUL R3, R41, UR20 ;  /* 0x0000001429037c20 */ /* 0x008fe20008400000 */
[----:B0-----:R-:W-:Y:S01]  /*22dc0*/  F2FP.SATFINITE.E4M3.F32.PACK_AB_MERGE_C R5, RZ, R2, RZ ;  /* 0x00000002ff05723e */ /* 0x001fe200048070ff */
[----:B----4-:R-:W-:Y:S02]  /*22dd0*/  FMUL R4, R36, UR20 ;  /* 0x0000001424047c20 */ /* 0x010fe40008400000 */
[----:B------:R-:W3:Y:S01]  /*22de0*/  LDL.LU R36, [R1+0x41c] ;  /* 0x00041c0001247983 */ /* 0x000ee20000300800 */
[----:B------:R-:W-:Y:S01]  /*22df0*/  F2FP.SATFINITE.E4M3.F32.PACK_AB_MERGE_C R13, RZ, R3, RZ ;  /* 0x00000003ff0d723e */ /* 0x000fe200048070ff */
[----:B-----5:R-:W-:Y:S01]  /*22e00*/  FMUL R2, R35, UR20 ;  /* 0x0000001423027c20 */ /* 0x020fe20008400000 */
[----:B-1----:R-:W-:Y:S01]  /*22e10*/  F2FP.SATFINITE.E4M3.F32.PACK_AB_MERGE_C R7, RZ, R4, RZ ;  /* 0x00000004ff07723e */ /* 0x002fe200048070ff */
[----:B------:R-:W4:Y:S01]  /*22e20*/  LDL.LU R35, [R1+0x420] ;  /* 0x0004200001237983 */ /* 0x000f220000300800 */
[----:B------:R-:W-:-:S03]  /*22e30*/  FMUL R3, R33, UR20 ;  /* 0x0000001421037c20 */ /* 0x000fc60008400000 */
[----:B------:R-:W5:Y:S01]  /*22e40*/  LDL.LU R33, [R1+0x424] ;  /* 0x0004240001217983 */ /* 0x000f620000300800 */
[----:B------:R-:W-:-:S03]  /*22e50*/  FMUL R4, R32, UR20 ;  /* 0x0000001420047c20 */ /* 0x000fc60008400000 */
[----:B------:R-:W5:Y:S01]  /*22e60*/  LDL.LU R32, [R1+0x428] ;  /* 0x0004280001207983 */ /* 0x000f620000300800 */
[C---:B------:R-:W-:Y:S02]  /*22e70*/  ISETP.LT.OR P2, PT, R0.reuse, 0xca, !P3 ;  /* 0x000000ca0000780c */ /* 0x040fe40005f41670 */
[C---:B------:R-:W-:Y:S01]  /*22e80*/  ISETP.LT.OR P5, PT, R0.reuse, 0xd1, !P6 ;  /* 0x000000d10000780c */ /* 0x040fe200077a1670 */
[----:B------:R-:W5:Y:S01]  /*22e90*/  LDL.LU R43, [R1+0x42c] ;  /* 0x00042c00012b7983 */ /* 0x000f620000300800 */
[----:B------:R-:W-:-:S03]  /*22ea0*/  ISETP.LT.OR P1, PT, R0, 0xd1, !P3 ;  /* 0x000000d10000780c */ /* 0x000fc60005f21670 */
[----:B------:R-:W5:Y:S04]  /*22eb0*/  LDL.LU R42, [R1+0x430] ;  /* 0x00043000012a7983 */ /* 0x000f680000300800 */
[----:B------:R-:W5:Y:S04]  /*22ec0*/  LDL.LU R41, [R1+0x434] ;  /* 0x0004340001297983 */ /* 0x000f680000300800 */
[----:B------:R0:W-:Y:S01]  /*22ed0*/  @!P2 STG.E.U8 desc[UR14][R28.64+0xc9], R11 ;  /* 0x0000c90b1c00a986 */ /* 0x0001e2000c10110e */
[----:B------:R-:W-:-:S03]  /*22ee0*/  ISETP.LT.OR P2, PT, R0, 0xd2, !P6 ;  /* 0x000000d20000780c */ /* 0x000fc60007741670 */
[----:B------:R1:W-:Y:S01]  /*22ef0*/  @!P5 STG.E.U8 desc[UR14][R30.64+0xd0], R9 ;  /* 0x0000d0091e00d986 */ /* 0x0003e2000c10110e */
[----:B------:R-:W-:Y:S02]  /*22f00*/  ISETP.LT.OR P5, PT, R0, 0xd2, !P3 ;  /* 0x000000d20000780c */ /* 0x000fe40005fa1670 */
[----:B0-----:R-:W-:-:S07]  /*22f10*/  F2FP.SATFINITE.E4M3.F32.PACK_AB_MERGE_C R11, RZ, R3, RZ ;  /* 0x00000003ff0b723e */ /* 0x001fce00048070ff */
[----:B------:R0:W-:Y:S01]  /*22f20*/  @!P2 STG.E.U8 desc[UR14][R30.64+0xd1], R5 ;  /* 0x0000d1051e00a986 */ /* 0x0001e2000c10110e */
[C---:B------:R-:W-:Y:S02]  /*22f30*/  ISETP.LT.OR P2, PT, R0.reuse, 0xda, !P6 ;  /* 0x000000da0000780c */ /* 0x040fe40007741670 */
[----:B-1----:R-:W-:Y:S01]  /*22f40*/  F2FP.SATFINITE.E4M3.F32.PACK_AB_MERGE_C R9, RZ, R2, RZ ;  /* 0x00000002ff09723e */ /* 0x002fe200048070ff */
[----:B------:R-:W-:Y:S01]  /*22f50*/  @!P1 STG.E.U8 desc[UR14][R28.64+0xd0], R13 ;  /* 0x0000d00d1c009986 */ /* 0x000fe2000c10110e */
[C---:B------:R-:W-:Y:S01]  /*22f60*/  ISETP.LT.OR P1, PT, R0.reuse, 0xd9, !P6 ;  /* 0x000000d90000780c */ /* 0x040fe20007721670 */
[----:B------:R-:W-:Y:S02]  /*22f70*/  FMUL R2, R39, UR20 ;  /* 0x0000001427027c20 */ /* 0x000fe40008400000 */
[----:B------:R1:W-:Y:S01]  /*22f80*/  @!P5 STG.E.U8 desc[UR14][R28.64+0xd1], R7 ;  /* 0x0000d1071c00d986 */ /* 0x0003e2000c10110e */
[----:B------:R-:W-:Y:S01]  /*22f90*/  ISETP.LT.OR P5, PT, R0, 0xd9, !P3 ;  /* 0x000000d90000780c */ /* 0x000fe20005fa1670 */
[----:B------:R-:W-:-:S02]  /*22fa0*/  FMUL R3, R38, UR20 ;  /* 0x0000001426037c20 */ /* 0x000fc40008400000 */
[----:B------:R-:W5:Y:S04]  /*22fb0*/  LDL.LU R39, [R1+0x438] ;  /* 0x0004380001277983 */ /* 0x000f680000300800 */
[----:B------:R-:W5:Y:S01]  /*22fc0*/  LDL.LU R38, [R1+0x43c] ;  /* 0x00043c0001267983 */ /* 0x000f620000300800 */
[----:B0-----:R-:W-:Y:S02]  /*22fd0*/  F2FP.SATFINITE.E4M3.F32.PACK_AB_MERGE_C R5, RZ, R4, RZ ;  /* 0x00000004ff05723e */ /* 0x001fe400048070ff */
[----:B-1----:R-:W-:Y:S01]  /*22fe0*/  F2FP.SATFINITE.E4M3.F32.PACK_AB_MERGE_C R7, RZ, R2, RZ ;  /* 0x00000002ff07723e */ /* 0x002fe200048070ff */
[----:B------:R0:W-:Y:S01]  /*22ff0*/  @!P1 STG.E.U8 desc[UR14][R30.64+0xd8], R9 ;  /* 0x0000d8091e009986 */ /* 0x0001e2000c10110e */
[----:B------:R-:W-:-:S03]  /*23000*/  F2FP.SATFINITE.E4M3.F32.PACK_AB_MERGE_C R13, RZ, R3, RZ ;  /* 0x00000003ff0d723e */ /* 0x000fc600048070ff */
[----:B------:R-:W-:Y:S04]  /*23010*/  @!P2 STG.E.U8 desc[UR14][R30.64+0xd9], R11 ;  /* 0x0000d90b1e00a986 */ /* 0x000fe8000c10110e */
[----:B------:R1:W-:Y:S01]  /*23020*/  @!P5 STG.E.U8 desc[UR14][R28.64+0xd8], R5 ;  /* 0x0000d8051c00d986 */ /* 0x0003e2000c10110e */
[----:B--2---:R-:W-:-:S03]  /*23030*/  FMUL R4, R37, UR20 ;  /* 0x0000001425047c20 */ /* 0x004fc60008400000 */
[----:B------:R-:W2:Y:S01]  /*23040*/  LDL.LU R37, [R1+0x440] ;  /* 0x0004400001257983 */ /* 0x000ea20000300800 */
[----:B---3--:R-:W-:Y:S01]  /*23050*/  FMUL R2, R36, UR20 ;  /* 0x0000001424027c20 */ /* 0x008fe20008400000 */
[----:B0-----:R-:W-:Y:S02]  /*23060*/  F2FP.SATFINITE.E4M3.F32.PACK_AB_MERGE_C R9, RZ, R4, RZ ;  /* 0x00000004ff09723e */ /* 0x001fe400048070ff */
[----:B------:R-:W3:Y:S01]  /*23070*/  LDL.LU R36, [R1+0x444] ;  /* 0x0004440001247983 */ /* 0x000ee20000300800 */
[----:B----4-:R-:W-:Y:S01]  /*23080*/  FMUL R3, R35, UR20 ;  /* 0x0000001423037c20 */ /* 0x010fe20008400000 */
[----:B-1----:R-:W-:Y:S02]  /*23090*/  F2FP.SATFINITE.E4M3.F32.PACK_AB_MERGE_C R5, RZ, R2, RZ ;  /* 0x00000002ff05723e */ /* 0x002fe400048070ff */
[----:B------:R-:W4:Y:S01]  /*230a0*/  LDL.LU R35, [R1+0x448] ;  /* 0x0004480001237983 */ /* 0x000f220000300800 */
[----:B-----5:R-:W-:-:S03]  /*230b0*/  FMUL R4, R33, UR20 ;  /* 0x0000001421047c20 */ /* 0x020fc60008400000 */
        /* <DEDUP_REMOVED lines=11> */
[----:B------:R-:W-:Y:S02]  /*23170*/  ISETP.LT.OR P5, PT, R0, 0xe9, !P6 ;  /* 0x000000e90000780c */ /* 0x000fe400077a1670 */
[----:B------:R-:W-:Y:S02]  /*23180*/  F2FP.SATFINITE.E4M3.F32.PACK_AB_MERGE_C R11, RZ, R3, RZ ;  /* 0x00000003ff0b723e */ /* 0x000fe400048070ff */
[----:B0-----:R-:W-:-:S03]  /*23190*/  F2FP.SATFINITE.E4M3.F32.PACK_AB_MERGE_C R7, RZ, R4, RZ ;  /* 0x00000004ff07723e */ /* 0x001fc600048070ff */
[----:B------:R-:W-:Y:S01]  /*231a0*/  @!P2 STG.E.U8 desc[UR14][R28.64+0xe1], R11 ;  /* 0x0000e10b1c00a986 */ /* 0x000fe2000c10110e */
[----:B------:R-:W-:-:S03]  /*231b0*/  ISETP.LT.OR P2, PT, R0, 0xea, !P6 ;  /* 0x000000ea0000780c */ /* 0x000fc60007741670 */
[----:B------:R0:W-:Y:S01]  /*231c0*/  @!P1 STG.E.U8 desc[UR14][R28.64+0xe0], R5 ;  /* 0x0000e0051c009986 */ /* 0x0001e2000c10110e */
[----:B------:R-:W-:-:S03]  /*231d0*/  ISETP.LT.OR P1, PT, R0, 0xe9, !P3 ;  /* 0x000000e90000780c */ /* 0x000fc60005f21670 */
[----:B------:R0:W-:Y:S01]  /*231e0*/  @!P5 STG.E.U8 desc[UR14][R30.64+0xe8], R7 ;  /* 0x0000e8071e00d986 */ /* 0x0001e2000c10110e */
[----:B------:R-:W-:Y:S01]  /*231f0*/  ISETP.LT.OR P5, PT, R0, 0xea, !P3 ;  /* 0x000000ea0000780c */ /* 0x000fe20005fa1670 */
[----:B------:R-:W-:Y:S01]  /*23200*/  FMUL R3, R43, UR20 ;  /* 0x000000142b037c20 */ /* 0x000fe20008400000 */
[----:B------:R-:W-:Y:S01]  /*23210*/  FMUL R4, R42, UR20 ;  /* 0x000000142a047c20 */ /* 0x000fe20008400000 */
[----:B-1----:R-:W-:-:S03]  /*23220*/  F2FP.SATFINITE.E4M3.F32.PACK_AB_MERGE_C R9, RZ, R2, RZ ;  /* 0x00000002ff09723e */ /* 0x002fc600048070ff */
[----:B------:R-:W-:Y:S02]  /*23230*/  F2FP.SATFINITE.E4M3.F32.PACK_AB_MERGE_C R13, RZ, R3, RZ ;  /* 0x00000003ff0d723e */ /* 0x000fe400048070ff */
[----:B0-----:R-:W-:Y:S01]  /*23240*/  F2FP.SATFINITE.E4M3.F32.PACK_AB_MERGE_C R5, RZ, R4, RZ ;  /* 0x00000004ff05723e */ /* 0x001fe200048070ff */
[----:B------:R0:W-:Y:S01]  /*23250*/  @!P2 STG.E.U8 desc[UR14][R30.64+0xe9], R9 ;  /* 0x0000e9091e00a986 */ /* 0x0001e2000c10110e */
[----:B------:R-:W-:-:S03]  /*23260*/  ISETP.LT.OR P2, PT, R0, 0xf1, !P3 ;  /* 0x000000f10000780c */ /* 0x000fc60005f41670 */
[----:B------:R-:W-:Y:S01]  /*23270*/  @!P1 STG.E.U8 desc[UR14][R28.64+0xe8], R13 ;  /* 0x0000e80d1c009986 */ /* 0x000fe2000c10110e */
[----:B------:R-:W-:-:S03]  /*23280*/  ISETP.LT.OR P1, PT, R0, 0xf1, !P6 ;  /* 0x000000f10000780c */ /* 0x000fc60007721670 */
[----:B------:R-:W-:Y:S01]  /*23290*/  @!P5 STG.E.U8 desc[UR14][R28.64+0xe9], R5 ;  /* 0x0000e9051c00d986 */ /* 0x000fe2000c10110e */
[----:B------:R-:W-:Y:S01]  /*232a0*/  ISETP.LT.OR P5, PT, R0, 0xf2, !P6 ;  /* 0x000000f20000780c */ /* 0x000fe200077a1670 */
[----:B------:R-:W-:Y:S01]  /*232b0*/  FMUL R2, R41, UR20 ;  /* 0x0000001429027c20 */ /* 0x000fe20008400000 */
[----:B------:R-:W-:Y:S01]  /*232c0*/  FMUL R3, R39, UR20 ;  /* 0x0000001427037c20 */ /* 0x000fe20008400000 */
[----:B------:R-:W-:-:S03]  /*232d0*/  FMUL R4, R38, UR20 ;  /* 0x0000001426047c20 */ /* 0x000fc60008400000 */
[----:B------:R-:W-:Y:S02]  /*232e0*/  F2FP.SATFINITE.E4M3.F32.PACK_AB_MERGE_C R7, RZ, R2, RZ ;  /* 0x00000002ff07723e */ /* 0x000fe400048070ff */
[----:B------:R-:W-:Y:S02]  /*232f0*/  F2FP.SATFINITE.E4M3.F32.PACK_AB_MERGE_C R11, RZ, R3, RZ ;  /* 0x00000003ff0b723e */ /* 0x000fe400048070ff */
[----:B0-----:R-:W-:Y:S01]  /*23300*/  F2FP.SATFINITE.E4M3.F32.PACK_AB_MERGE_C R9, RZ, R4, RZ ;  /* 0x00000004ff09723e */ /* 0x001fe200048070ff */
[----:B------:R0:W-:Y:S01]  /*23310*/  @!P1 STG.E.U8 desc[UR14][R30.64+0xf0], R7 ;  /* 0x0000f0071e009986 */ /* 0x0001e2000c10110e */
[----:B------:R-:W-:-:S03]  /*23320*/  ISETP.LT.OR P1, PT, R0, 0xf9, !P6 ;  /* 0x000000f90000780c */ /* 0x000fc60007721670 */
[----:B------:R1:W-:Y:S01]  /*23330*/  @!P5 STG.E.U8 desc[UR14][R30.64+0xf1], R11 ;  /* 0x0000f10b1e00d986 */ /* 0x0003e2000c10110e */
[C---:B------:R-:W-:Y:S02]  /*23340*/  ISETP.LT.OR P5, PT, R0.reuse, 0xf2, !P3 ;  /* 0x000000f20000780c */ /* 0x040fe40005fa1670 */
[C---:B------:R-:W-:Y:S01]  /*23350*/  ISETP.LT.OR P6, PT, R0.reuse, 0xfa, !P6 ;  /* 0x000000fa0000780c */ /* 0x040fe200077c1670 */
[----:B------:R5:W-:Y:S01]  /*23360*/  @!P2 STG.E.U8 desc[UR14][R28.64+0xf0], R9 ;  /* 0x0000f0091c00a986 */ /* 0x000be2000c10110e */
[C---:B------:R-:W-:Y:S02]  /*23370*/  ISETP.LT.OR P2, PT, R0.reuse, 0xf9, !P3 ;  /* 0x000000f90000780c */ /* 0x040fe40005f41670 */
[----:B------:R-:W-:Y:S01]  /*23380*/  ISETP.LT.OR P3, PT, R0, 0xfa, !P3 ;  /* 0x000000fa0000780c */ /* 0x000fe20005f61670 */
[----:B--2---:R-:W-:Y:S01]  /*23390*/  FMUL R0, R37, UR20 ;  /* 0x0000001425007c20 */ /* 0x004fe20008400000 */
[----:B---3--:R-:W-:Y:S01]  /*233a0*/  FMUL R2, R36, UR20 ;  /* 0x0000001424027c20 */ /* 0x008fe20008400000 */
[----:B----4-:R-:W-:-:S03]  /*233b0*/  FMUL R3, R35, UR20 ;  /* 0x0000001423037c20 */ /* 0x010fc60008400000 */
[----:B0-----:R-:W-:Y:S02]  /*233c0*/  F2FP.SATFINITE.E4M3.F32.PACK_AB_MERGE_C R7, RZ, R0, RZ ;  /* 0x00000000ff07723e */ /* 0x001fe400048070ff */
[----:B-1----:R-:W-:Y:S02]  /*233d0*/  F2FP.SATFINITE.E4M3.F32.PACK_AB_MERGE_C R11, RZ, R2, RZ ;  /* 0x00000002ff0b723e */ /* 0x002fe400048070ff */
[----:B------:R-:W-:Y:S01]  /*233e0*/  F2FP.SATFINITE.E4M3.F32.PACK_AB_MERGE_C R3, RZ, R3, RZ ;  /* 0x00000003ff03723e */ /* 0x000fe200048070ff */
[----:B-----5:R-:W-:Y:S01]  /*233f0*/  FMUL R4, R33, UR20 ;  /* 0x0000001421047c20 */ /* 0x020fe20008400000 */
[----:B------:R-:W-:-:S04]  /*23400*/  FMUL R5, R32, UR20 ;  /* 0x0000001420057c20 */ /* 0x000fc80008400000 */
[----:B------:R-:W-:Y:S01]  /*23410*/  F2FP.SATFINITE.E4M3.F32.PACK_AB_MERGE_C R9, RZ, R4, RZ ;  /* 0x00000004ff09723e */ /* 0x000fe200048070ff */
[----:B------:R0:W-:Y:S01]  /*23420*/  @!P5 STG.E.U8 desc[UR14][R28.64+0xf1], R7 ;  /* 0x0000f1071c00d986 */ /* 0x0001e2000c10110e */
[----:B------:R-:W-:-:S03]  /*23430*/  F2FP.SATFINITE.E4M3.F32.PACK_AB_MERGE_C R5, RZ, R5, RZ ;  /* 0x00000005ff05723e */ /* 0x000fc600048070ff */
[----:B------:R0:W-:Y:S04]  /*23440*/  @!P1 STG.E.U8 desc[UR14][R30.64+0xf8], R11 ;  /* 0x0000f80b1e009986 */ /* 0x0001e8000c10110e */
[----:B------:R0:W-:Y:S04]  /*23450*/  @!P6 STG.E.U8 desc[UR14][R30.64+0xf9], R3 ;  /* 0x0000f9031e00e986 */ /* 0x0001e8000c10110e */
[----:B------:R0:W-:Y:S04]  /*23460*/  @!P2 STG.E.U8 desc[UR14][R28.64+0xf8], R9 ;  /* 0x0000f8091c00a986 */ /* 0x0001e8000c10110e */
[----:B------:R0:W-:Y:S02]  /*23470*/  @!P3 STG.E.U8 desc[UR14][R28.64+0xf9], R5 ;  /* 0x0000f9051c00b986 */ /* 0x0001e4000c10110e */
.L_x_549:
[----:B------:R-:W-:Y:S05]  /*23480*/  BSYNC B0 ;  /* 0x0000000000007941 */ /* 0x000fea0003800000 */
.L_x_35:
[----:B0-2---:R-:W2:Y:S04]  /*23490*/  LDL.LU R3, [R1+0x458] ;  /* 0x0004580001037983 */ /* 0x005ea80000300800 */
[----:B------:R-:W2:Y:S01]  /*234a0*/  LDL.LU R2, [R1+0x45c] ;  /* 0x00045c0001027983 */ /* 0x000ea20000300800 */
[----:B------:R-:W-:Y:S01]  /*234b0*/  ULDC UR6, c[0x0][0xc] ;  /* 0x0000030000067ab9 */ /* 0x000fe20000000800 */
[----:B------:R-:W-:Y:S01]  /*234c0*/  ULDC UR7, c[0x0][0x10] ;  /* 0x0000040000077ab9 */ /* 0x000fe20000000800 */
[----:B---34-:R-:W2:Y:S01]  /*234d0*/  LDC R5, c[0x0][0x14] ;  /* 0x00000500ff057b82 */ /* 0x018ea20000000800 */
[----:B------:R-:W-:Y:S01]  /*234e0*/  UIMAD.WIDE.U32 UR6, UR6, UR7, URZ ;  /* 0x00000007060672a5 */ /* 0x000fe2000f8e003f */
[----:B-----5:R-:W-:Y:S01]  /*234f0*/  PRMT R0, RZ, 0x7610, R0 ;  /* 0x00007610ff007816 */ /* 0x020fe20000000000 */
[----:B------:R-:W-:-:S04]  /*23500*/  UMOV UR10, 0xffffffff ;  /* 0xffffffff000a7882 */ /* 0x000fc80000000000 */
[----:B--2---:R-:W-:-:S04]  /*23510*/  IMAD.WIDE.U32 R2, R5, UR6, R2 ;  /* 0x0000000605027c25 */ /* 0x004fc8000f8e0002 */
[----:B------:R-:W-:Y:S01]  /*23520*/  IMAD R5, R5, UR7, RZ ;  /* 0x0000000705057c24 */ /* 0x000fe2000f8e02ff */
[----:B------:R-:W-:Y:S01]  /*23530*/  ULDC.64 UR6, c[0x0][0x650] ;  /* 0x0001940000067ab9 */ /* 0x000fe20000000a00 */
[----:B------:R-:W-:Y:S01]  /*23540*/  IMAD.MOV.U32 R11, RZ, RZ, R2 ;  /* 0x000000ffff0b7224 */ /* 0x000fe200078e0002 */
[----:B------:R-:W-:Y:S01]  /*23550*/  ISETP.GE.U32.AND P1, PT, R2, UR6, PT ;  /* 0x0000000602007c0c */ /* 0x000fe2000bf26070 */
[----:B------:R-:W-:Y:S02]  /*23560*/  IMAD.IADD R13, R3, 0x1, R5 ;  /* 0x00000001030d7824 */ /* 0x000fe400078e0205 */
[----:B------:R-:W-:-:S03]  /*23570*/  IMAD.MOV.U32 R2, RZ, RZ, -0x1 ;  /* 0xffffffffff027424 */ /* 0x000fc600078e00ff */
[----:B------:R0:W-:Y:S01]  /*23580*/  STL [R1+0x458], R13 ;  /* 0x0004580d01007387 */ /* 0x0001e20000100800 */
[----:B------:R-:W-:-:S03]  /*23590*/  ISETP.GE.U32.AND.EX P1, PT, R13, UR7, PT, P1 ;  /* 0x000000070d007c0c */ /* 0x000fc6000bf26110 */
[----:B------:R0:W-:Y:S04]  /*235a0*/  STL [R1+0x45c], R11 ;  /* 0x00045c0b01007387 */ /* 0x0001e80000100800 */
[----:B------:R0:W-:Y:S06]  /*235b0*/  STL [R1+0x460], R2 ;  /* 0x0004600201007387 */ /* 0x0001ec0000100800 */
[----:B------:R-:W-:Y:S05]  /*235c0*/  @P1 BRA `(.L_x_550) ;  /* 0x0000000400741947 */ /* 0x000fea0003800000 */
[----:B------:R-:W2:Y:S01]  /*235d0*/  S2R R8, SR_CTAID.X ;  /* 0x0000000000087919 */ /* 0x000ea20000002500 */
[----:B------:R-:W-:Y:S01]  /*235e0*/  ULDC.64 UR18, c[0x0][0x628] ;  /* 0x00018a0000127ab9 */ /* 0x000fe20000000a00 */
[----:B------:R-:W3:Y:S01]  /*235f0*/  LDC R9, c[0x0][0x144] ;  /* 0x00005100ff097b82 */ /* 0x000ee20000000800 */
[----:B------:R-:W-:Y:S01]  /*23600*/  ULDC UR6, c[0x0][0x150] ;  /* 0x0000540000067ab9 */ /* 0x000fe20000000800 */
[----:B------:R-:W4:Y:S01]  /*23610*/  S2R R12, SR_CTAID.Y ;  /* 0x00000000000c7919 */ /* 0x000f220000002600 */
[----:B------:R-:W-:Y:S01]  /*23620*/  ISETP.NE.U32.AND P1, PT, RZ, UR18, PT ;  /* 0x00000012ff007c0c */ /* 0x000fe2000bf25070 */
[----:B------:R-:W-:Y:S01]  /*23630*/  ULDC UR23, c[0x0][0x630] ;  /* 0x00018c0000177ab9 */ /* 0x000fe20000000800 */
[----:B------:R-:W-:Y:S02]  /*23640*/  R2UR UR16, R11 ;  /* 0x000000000b1072ca */ /* 0x000fe400000e0000 */
[----:B------:R-:W-:Y:S01]  /*23650*/  ISETP.NE.AND.EX P1, PT, RZ, UR19, PT, P1 ;  /* 0x00000013ff007c0c */ /* 0x000fe2000bf25310 */
[----:B------:R-:W0:Y:S01]  /*23660*/  LDC.64 R6, c[0x0][0x620] ;  /* 0x00018800ff067b82 */ /* 0x000e220000000a00 */
[----:B------:R-:W-:-:S02]  /*23670*/  R2UR UR17, R13 ;  /* 0x000000000d1172ca */ /* 0x000fc400000e0000 */
[----:B--2---:R-:W-:-:S05]  /*23680*/  I2FP.F32.U32 R0, R8 ;  /* 0x0000000800007245 */ /* 0x004fca0000201000 */
[----:B------:R-:W-:-:S06]  /*23690*/  FMUL R0, R0, UR6 ;  /* 0x0000000600007c20 */ /* 0x000fcc0008400000 */
[----:B------:R-:W2:Y:S01]  /*236a0*/  F2I.U32.TRUNC.NTZ R0, R0 ;  /* 0x0000000000007305 */ /* 0x000ea2000020f000 */
[----:B----4-:R-:W-:Y:S05]  /*236b0*/  @!P1 BRA `(.L_x_551) ;  /* 0x0000000000309947 */ /* 0x010fea0003800000 */
        /* <DEDUP_REMOVED lines=12> */
.L_x_551:
[----:B------:R-:W-:Y:S01]  /*23780*/  USHF.R.U64 UR10, UR16, UR23, UR17 ;  /* 0x00000017100a7299 */ /* 0x000fe20008001211 */
[----:B------:R-:W4:Y:S01]  /*23790*/  LDC.64 R20, c[0x0][0x640] ;  /* 0x00019000ff147b82 */ /* 0x000f220000000a00 */
[----:B------:R-:W-:Y:S01]  /*237a0*/  USHF.R.U32.HI UR6, URZ, UR23, UR17 ;  /* 0x000000173f067299 */ /* 0x000fe20008011611 */
[----:B--2---:R-:W-:Y:S02]  /*237b0*/  IMAD.MOV R10, RZ, RZ, -R0 ;  /* 0x000000ffff0a7224 */ /* 0x004fe400078e0a00 */
[----:B0-----:R-:W-:Y:S01]  /*237c0*/  IMAD.MOV.U32 R2, RZ, RZ, R11 ;  /* 0x000000ffff027224 */ /* 0x001fe200078e000b */
[----:B------:R-:W-:Y:S01]  /*237d0*/  IADD3 R5, P1, RZ, -UR10, RZ ;  /* 0x8000000aff057c10 */ /* 0x000fe2000ff3e0ff */
[----:B---3--:R-:W-:Y:S02]  /*237e0*/  IMAD R17, R9, R10, R8 ;  /* 0x0000000a09117224 */ /* 0x008fe400078e0208 */
[----:B------:R-:W0:Y:S02]  /*237f0*/  LDC R4, c[0x0][0x618] ;  /* 0x00018600ff047b82 */ /* 0x000e240000000800 */
[----:B------:R-:W-:Y:S01]  /*23800*/  IMAD.X R3, RZ, RZ, ~UR6, P1 ;  /* 0x80000006ff037e24 */ /* 0x000fe200088e06ff */
[----:B------:R-:W-:-:S03]  /*23810*/  ULDC UR6, c[0x0][0x154] ;  /* 0x0000550000067ab9 */ /* 0x000fc60000000800 */
[-C--:B------:R-:W-:Y:S02]  /*23820*/  IMAD R0, R3, R6.reuse, RZ ;  /* 0x0000000603007224 */ /* 0x080fe400078e02ff */
[----:B------:R-:W2:Y:S01]  /*23830*/  LDC R14, c[0x0][0x608] ;  /* 0x00018200ff0e7b82 */ /* 0x000ea20000000800 */
[----:B------:R-:W-:Y:S02]  /*23840*/  IMAD.MOV.U32 R3, RZ, RZ, R13 ;  /* 0x000000ffff037224 */ /* 0x000fe400078e000d */
[----:B------:R-:W-:-:S05]  /*23850*/  IMAD.WIDE.U32 R2, R5, R6, R2 ;  /* 0x0000000605027225 */ /* 0x000fca00078e0002 */
[----:B------:R-:W3:Y:S01]  /*23860*/  LDC R18, c[0x0][0x658] ;  /* 0x00019600ff127b82 */ /* 0x000ee20000000800 */
[----:B------:R-:W-:Y:S01]  /*23870*/  IMAD R5, R5, R7, R0 ;  /* 0x0000000705057224 */ /* 0x000fe200078e0200 */
[----:B------:R-:W-:Y:S01]  /*23880*/  I2FP.F32.U32 R0, R12 ;  /* 0x0000000c00007245 */ /* 0x000fe20000201000 */
[----:B------:R-:W-:Y:S01]  /*23890*/  IMAD.MOV.U32 R7, RZ, RZ, 0x1 ;  /* 0x00000001ff077424 */ /* 0x000fe200078e00ff */
[----:B----4-:R-:W-:Y:S01]  /*238a0*/  ISETP.NE.U32.AND P1, PT, R20, RZ, PT ;  /* 0x000000ff1400720c */ /* 0x010fe20003f25070 */
[----:B------:R-:W-:Y:S02]  /*238b0*/  IMAD.IADD R3, R3, 0x1, R5 ;  /* 0x0000000103037824 */ /* 0x000fe400078e0205 */
[----:B------:R-:W-:Y:S01]  /*238c0*/  FMUL R0, R0, UR6 ;  /* 0x0000000600007c20 */ /* 0x000fe20008400000 */
[----:B------:R-:W4:Y:S01]  /*238d0*/  LDC R15, c[0x0][0x148] ;  /* 0x00005200ff0f7b82 */ /* 0x000f220000000800 */
[----:B------:R-:W-:Y:S01]  /*238e0*/  ISETP.NE.AND.EX P1, PT, R21, RZ, PT, P1 ;  /* 0x000000ff1500720c */ /* 0x000fe20003f25310 */
[----:B------:R-:W-:Y:S01]  /*238f0*/  IMAD.MOV.U32 R5, RZ, RZ, -0x1 ;  /* 0xffffffffff057424 */ /* 0x000fe200078e00ff */
[-CC-:B0-----:R-:W-:Y:S01]  /*23900*/  SHF.R.U64 R10, R2, R4.reuse, R3.reuse ;  /* 0x00000004020a7219 */ /* 0x181fe20000001203 */
[----:B------:R0:W0:Y:S01]  /*23910*/  F2I.U32.TRUNC.NTZ R13, R0 ;  /* 0x00000000000d7305 */ /* 0x000022000020f000 */
[----:B------:R-:W-:-:S03]  /*23920*/  SHF.R.U32.HI R3, RZ, R4, R3 ;  /* 0x00000004ff037219 */ /* 0x000fc60000011603 */
[----:B------:R-:W0:Y:S01]  /*23930*/  LDC R16, c[0x0][0x600] ;  /* 0x00018000ff107b82 */ /* 0x000e220000000800 */
[-CC-:B--2---:R-:W-:Y:S02]  /*23940*/  SHF.R.U64 R8, R10, R14.reuse, R3.reuse ;  /* 0x0000000e0a087219 */ /* 0x184fe40000001203 */
[----:B------:R-:W-:-:S05]  /*23950*/  SHF.R.U32.HI R3, RZ, R14, R3 ;  /* 0x0000000eff037219 */ /* 0x000fca0000011603 */
[----:B------:R-:W2:Y:S01]  /*23960*/  LDC R22, c[0x0][0x648] ;  /* 0x00019200ff167b82 */ /* 0x000ea20000000800 */
[-CC-:B---3--:R-:W-:Y:S02]  /*23970*/  SHF.R.U64 R11, R8, R18.reuse, R3.reuse ;  /* 0x00000012080b7219 */ /* 0x188fe40000001203 */
[-C--:B------:R-:W-:Y:S02]  /*23980*/  SHF.L.U32 R5, R5, R18.reuse, RZ ;  /* 0x0000001205057219 */ /* 0x080fe400000006ff */
[-C--:B------:R-:W-:Y:S01]  /*23990*/  SHF.R.U32.HI R3, RZ, R18.reuse, R3 ;  /* 0x00000012ff037219 */ /* 0x080fe20000011603 */
[----:B------:R-:W-:Y:S01]  /*239a0*/  IMAD.MOV.U32 R2, RZ, RZ, R11 ;  /* 0x000000ffff027224 */ /* 0x000fe200078e000b */
[----:B------:R-:W-:Y:S01]  /*239b0*/  SHF.L.U32 R40, R7, R18, RZ ;  /* 0x0000001207287219 */ /* 0x000fe200000006ff */
[----:B------:R-:W3:Y:S01]  /*239c0*/  LDC R23, c[0x0][0x638] ;  /* 0x00018e00ff177b82 */ /* 0x000ee20000000800 */
[----:B------:R-:W-:-:S07]  /*239d0*/  LOP3.LUT R19, RZ, R5, RZ, 0x33, !PT ;  /* 0x00000005ff137212 */ /* 0x000fce00078e33ff */
[----:B------:R-:W0:Y:S01]  /*239e0*/  LDC R24, c[0x0][0x610] ;  /* 0x00018400ff187b82 */ /* 0x000e220000000800 */
[----:B------:R-:W-:Y:S05]  /*239f0*/  @!P1 BRA `(.L_x_552) ;  /* 0x0000000000289947 */ /* 0x000fea0003800000 */
[----:B0-----:R-:W0:Y:S02]  /*23a00*/  LDC R0, c[0x0][0x64c] ;  /* 0x00019300ff007b82 */ /* 0x001e240000000800 */
[----:B0-----:R-:W-:-:S05]  /*23a10*/  IADD3 R7, P1, R11, R0, RZ ;  /* 0x000000000b077210 */ /* 0x001fca0007f3e0ff */
        /* <DEDUP_REMOVED lines=8> */
.L_x_552:
[----:B0-2---:R-:W-:Y:S01]  /*23aa0*/  SHF.R.U64 R0, R2, R22, R3 ;  /* 0x0000001602007219 */ /* 0x005fe20000001203 */
[----:B------:R-:W-:Y:S01]  /*23ab0*/  VIADD R5, R16, 0xffffffff ;  /* 0xffffffff10057836 */ /* 0x000fe20000000000 */
[----:B------:R-:W-:Y:S01]  /*23ac0*/  LOP3.LUT R3, R8, R19, RZ, 0xc0, !PT ;  /* 0x0000001308037212 */ /* 0x000fe200078ec0ff */
[----:B------:R-:W-:Y:S02]  /*23ad0*/  IMAD.MOV R13, RZ, RZ, -R13 ;  /* 0x000000ffff0d7224 */ /* 0x000fe400078e0a0d */
[----:B------:R-:W-:Y:S02]  /*23ae0*/  IMAD.MOV R2, RZ, RZ, -R0 ;  /* 0x000000ffff027224 */ /* 0x000fe400078e0a00 */
[----:B------:R-:W-:Y:S01]  /*23af0*/  IMAD R40, R40, R0, R3 ;  /* 0x0000000028287224 */ /* 0x000fe200078e0203 */
[----:B------:R-:W-:Y:S01]  /*23b00*/  LOP3.LUT R3, R10, R5, RZ, 0xc0, !PT ;  /* 0x000000050a037212 */ /* 0x000fe200078ec0ff */
[----:B----4-:R-:W-:Y:S02]  /*23b10*/  @P4 IMAD R17, R15, R13, R12 ;  /* 0x0000000d0f114224 */ /* 0x010fe400078e020c */
[----:B---3--:R-:W-:-:S02]  /*23b20*/  IMAD R0, R2, R23, R11 ;  /* 0x0000001702007224 */ /* 0x008fc400078e020b */
[----:B------:R-:W-:Y:S02]  /*23b30*/  IMAD.MOV.U32 R2, RZ, RZ, 0x1 ;  /* 0x00000001ff027424 */ /* 0x000fe400078e00ff */
[----:B------:R-:W-:Y:S02]  /*23b40*/  IMAD R40, R40, R24, R17 ;  /* 0x0000001828287224 */ /* 0x000fe400078e0211 */
[----:B------:R-:W-:Y:S01]  /*23b50*/  IMAD R3, R0, R16, R3 ;  /* 0x0000001000037224 */ /* 0x000fe200078e0203 */
[----:B------:R-:W-:-:S04]  /*23b60*/  PRMT R0, R2, 0x7610, R0 ;  /* 0x0000761002007816 */ /* 0x000fc80000000000 */
[----:B------:R-:W-:Y:S02]  /*23b70*/  SEL R2, R3, R40, !P4 ;  /* 0x0000002803027207 */ /* 0x000fe40006000000 */
[----:B------:R-:W-:-:S03]  /*23b80*/  SEL R40, R40, R3, !P4 ;  /* 0x0000000328287207 */ /* 0x000fc60006000000 */
[----:B------:R2:W-:Y:S04]  /*23b90*/  STL [R1+0x460], R2 ;  /* 0x0004600201007387 */ /* 0x0005e80000100800 */
.L_x_550:
[----:B------:R-:W-:Y:S01]  /*23ba0*/  UIADD3 UR5, UR9, UR5, URZ ;  /* 0x0000000509057290 */ /* 0x000fe2000fffe03f */
[----:B------:R3:W-:Y:S01]  /*23bb0*/  STL [R1+0x464], R40 ;  /* 0x0004642801007387 */ /* 0x0007e20000100800 */
[----:B------:R-:W-:Y:S02]  /*23bc0*/  LOP3.LUT P1, RZ, R0, 0xff, RZ, 0xc0, !PT ;  /* 0x000000ff00ff7812 */ /* 0x000fe4000782c0ff */
[----:B------:R-:W-:Y:S02]  /*23bd0*/  USHF.R.U32.HI UR6, URZ, 0x2, UR5 ;  /* 0x000000023f067899 */ /* 0x000fe40008011605 */
[----:B------:R-:W-:Y:S02]  /*23be0*/  UISETP.GT.U32.AND UP0, UPT, UR5, 0x3, UPT ;  /* 0x000000030500788c */ /* 0x000fe4000bf04070 */
[----:B------:R-:W-:Y:S02]  /*23bf0*/  ULOP3.LUT UR6, UR6, 0x1, URZ, 0xc0, !UPT ;  /* 0x0000000106067892 */ /* 0x000fe4000f8ec03f */
[----:B------:R-:W-:-:S02]  /*23c00*/  UISETP.LT.U32.AND UP0, UPT, UR9, 0x4, UP0 ;  /* 0x000000040900788c */ /* 0x000fc40008701070 */
[----:B------:R-:W-:Y:S02]  /*23c10*/  UISETP.NE.U32.AND UP1, UPT, UR6, 0x1, UPT ;  /* 0x000000010600788c */ /* 0x000fe4000bf25070 */
[----:B------:R-:W-:Y:S02]  /*23c20*/  USEL UR7, URZ, 0x1, !UP0 ;  /* 0x000000013f077887 */ /* 0x000fe4000c000000 */
[----:B------:R-:W-:Y:S02]  /*23c30*/  UISETP.GT.U32.AND UP1, UPT, UR9, 0x3, !UP1 ;  /* 0x000000030900788c */ /* 0x000fe4000cf24070 */
[----:B------:R-:W-:Y:S02]  /*23c40*/  ULOP3.LUT UR5, UR5, 0x3, URZ, 0xc0, !UPT ;  /* 0x0000000305057892 */ /* 0x000fe4000f8ec03f */
[----:B------:R-:W-:-:S04]  /*23c50*/  USEL UR6, URZ, 0x1, !UP1 ;  /* 0x000000013f067887 */ /* 0x000fc8000c800000 */
[----:B------:R-:W-:Y:S01]  /*23c60*/  ULOP3.LUT UR4, UR6, UR4, UR7, 0x96, !UPT ;  /* 0x0000000406047292 */ /* 0x000fe2000f8e9607 */
[----:B---3--:R-:W-:Y:S11]  /*23c70*/  @P1 BRA `(.L_x_553) ;  /* 0xfffffdd4007c1947 */ /* 0x008ff6000383ffff */
[----:B------:R-:W-:Y:S05]  /*23c80*/  EXIT ;  /* 0x000000000000794d */ /* 0x000fea0003800000 */
.L_x_7:
[----:B------:R-:W2:Y:S01]  /*23c90*/  LDL R20, [R1+0x45c] ;  /* 0x00045c0001147983 */ /* 0x000ea20000100800 */
[----:B0-----:R-:W-:-:S03]  /*23ca0*/  ULDC.64 UR4, c[0x0][0x650] ;  /* 0x0001940000047ab9 */ /* 0x001fc60000000a00 */
[----:B------:R-:W3:Y:S01]  /*23cb0*/  LDL R163, [R1+0x458] ;  /* 0x0004580001a37983 */ /* 0x000ee20000100800 */
[----:B------:R-:W-:Y:S01]  /*23cc0*/  PRMT R0, RZ, 0x7610, R0 ;  /* 0x00007610ff007816 */ /* 0x000fe20000000000 */
[----:B------:R-:W-:Y:S02]  /*23cd0*/  IMAD.MOV.U32 R5, RZ, RZ, -0x1 ;  /* 0xffffffffff057424 */ /* 0x000fe400078e00ff */
[----:B------:R-:W-:Y:S02]  /*23ce0*/  IMAD.MOV.U32 R4, RZ, RZ, -0x1 ;  /* 0xffffffffff047424 */ /* 0x000fe400078e00ff */
[----:B------:R-:W-:Y:S01]  /*23cf0*/  IMAD.MOV.U32 R11, RZ, RZ, -0x1 ;  /* 0xffffffffff0b7424 */ /* 0x000fe200078e00ff */
[----:B--2---:R-:W-:-:S04]  /*23d00*/  ISETP.GE.U32.AND P0, PT, R20, UR4, PT ;  /* 0x0000000414007c0c */ /* 0x004fc8000bf06070 */
[----:B---3--:R-:W-:-:S13]  /*23d10*/  ISETP.GE.U32.AND.EX P0, PT, R163, UR5, PT, P0 ;  /* 0x00000005a3007c0c */ /* 0x008fda000bf06100 */
[----:B------:R-:W-:Y:S05]  /*23d20*/  @P0 BRA `(.L_x_554) ;  /* 0x0000000400300947 */ /* 0x000fea0003800000 */
[----:B------:R-:W0:Y:S01]  /*23d30*/  LDC.64 R16, c[0x0][0x628] ;  /* 0x00018a00ff107b82 */ /* 0x000e220000000a00 */
[----:B-1----:R-:W-:Y:S02]  /*23d40*/  IMAD.MOV.U32 R8, RZ, RZ, R20 ;  /* 0x000000ffff087224 */ /* 0x002fe400078e0014 */
[----:B------:R-:W-:-:S05]  /*23d50*/  IMAD.MOV.U32 R9, RZ, RZ, R163 ;  /* 0x000000ffff097224 */ /* 0x000fca00078e00a3 */
[----:B------:R-:W1:Y:S08]  /*23d60*/  LDC R12, c[0x0][0x630] ;  /* 0x00018c00ff0c7b82 */ /* 0x000e700000000800 */
[----:B------:R-:W2:Y:S01]  /*23d70*/  LDC.64 R18, c[0x0][0x620] ;  /* 0x00018800ff127b82 */ /* 0x000ea20000000a00 */
[----:B0-----:R-:W-:-:S04]  /*23d80*/  ISETP.NE.U32.AND P0, PT, R16, RZ, PT ;  /* 0x000000ff1000720c */ /* 0x001fc80003f05070 */
[----:B------:R-:W-:-:S13]  /*23d90*/  ISETP.NE.AND.EX P0, PT, R17, RZ, PT, P0 ;  /* 0x000000ff1100720c */ /* 0x000fda0003f05300 */
[----:B-12---:R-:W-:Y:S05]  /*23da0*/  @!P0 BRA `(.L_x_555) ;  /* 0x0000000000288947 */ /* 0x006fea0003800000 */
[----:B------:R-:W0:Y:S02]  /*23db0*/  LDC R0, c[0x0][0x634] ;  /* 0x00018d00ff007b82 */ /* 0x000e240000000800 */
        /* <DEDUP_REMOVED lines=9> */
.L_x_555:
[----:B------:R-:W0:Y:S01]  /*23e50*/  LDC.64 R22, c[0x0][0x640] ;  /* 0x00019000ff167b82 */ /* 0x000e220000000a00 */
[-CC-:B------:R-:W-:Y:S01]  /*23e60*/  SHF.R.U64 R15, R8, R12.reuse, R9.reuse ;  /* 0x0000000c080f7219 */ /* 0x180fe20000001209 */
[----:B------:R-:W-:Y:S01]  /*23e70*/  IMAD.MOV.U32 R4, RZ, RZ, R20 ;  /* 0x000000ffff047224 */ /* 0x000fe200078e0014 */
[----:B------:R-:W-:Y:S01]  /*23e80*/  SHF.R.U32.HI R0, RZ, R12, R9 ;  /* 0x0000000cff007219 */ /* 0x000fe20000011609 */
[----:B------:R-:W-:Y:S01]  /*23e90*/  IMAD.MOV.U32 R24, RZ, RZ, 0x1 ;  /* 0x00000001ff187424 */ /* 0x000fe200078e00ff */
[----:B------:R-:W-:-:S03]  /*23ea0*/  IADD3 R7, P0, RZ, -R15, RZ ;  /* 0x8000000fff077210 */ /* 0x000fc60007f1e0ff */
[----:B------:R-:W1:Y:S02]  /*23eb0*/  LDC R6, c[0x0][0x618] ;  /* 0x00018600ff067b82 */ /* 0x000e640000000800 */
[----:B------:R-:W-:-:S04]  /*23ec0*/  IMAD.X R5, RZ, RZ, ~R0, P0 ;  /* 0x000000ffff057224 */ /* 0x000fc800000e0e00 */
[-C--:B------:R-:W-:Y:S02]  /*23ed0*/  IMAD R0, R5, R18.reuse, RZ ;  /* 0x0000001205007224 */ /* 0x080fe400078e02ff */
[----:B------:R-:W2:Y:S01]  /*23ee0*/  LDC R8, c[0x0][0x608] ;  /* 0x00018200ff087b82 */ /* 0x000ea20000000800 */
[----:B------:R-:W-:Y:S02]  /*23ef0*/  IMAD.MOV.U32 R5, RZ, RZ, R163 ;  /* 0x000000ffff057224 */ /* 0x000fe400078e00a3 */
[----:B------:R-:W-:-:S05]  /*23f00*/  IMAD.WIDE.U32 R4, R7, R18, R4 ;  /* 0x0000001207047225 */ /* 0x000fca00078e0004 */
[----:B------:R-:W3:Y:S01]  /*23f10*/  LDC R21, c[0x0][0x658] ;  /* 0x00019600ff157b82 */ /* 0x000ee20000000800 */
[----:B------:R-:W-:Y:S01]  /*23f20*/  IMAD R7, R7, R19, R0 ;  /* 0x0000001307077224 */ /* 0x000fe200078e0200 */
[----:B0-----:R-:W-:-:S03]  /*23f30*/  ISETP.NE.U32.AND P0, PT, R22, RZ, PT ;  /* 0x000000ff1600720c */ /* 0x001fc60003f05070 */
[----:B------:R-:W-:Y:S01]  /*23f40*/  IMAD.IADD R5, R5, 0x1, R7 ;  /* 0x0000000105057824 */ /* 0x000fe200078e0207 */
[----:B------:R-:W-:Y:S02]  /*23f50*/  ISETP.NE.AND.EX P0, PT, R23, RZ, PT, P0 ;  /* 0x000000ff1700720c */ /* 0x000fe40003f05300 */
[----:B------:R-:W0:Y:S02]  /*23f60*/  LDC R16, c[0x0][0x600] ;  /* 0x00018000ff107b82 */ /* 0x000e240000000800 */
[-CC-:B-1----:R-:W-:Y:S01]  /*23f70*/  SHF.R.U64 R12, R4, R6.reuse, R5.reuse ;  /* 0x00000006040c7219 */ /* 0x182fe20000001205 */
[----:B------:R-:W-:Y:S01]  /*23f80*/  IMAD.MOV.U32 R4, RZ, RZ, -0x1 ;  /* 0xffffffffff047424 */ /* 0x000fe200078e00ff */
[----:B------:R-:W-:-:S04]  /*23f90*/  SHF.R.U32.HI R5, RZ, R6, R5 ;  /* 0x00000006ff057219 */ /* 0x000fc80000011605 */
[----:B------:R-:W1:Y:S01]  /*23fa0*/  LDC R18, c[0x0][0x648] ;  /* 0x00019200ff127b82 */ /* 0x000e620000000800 */
[-CC-:B--2---:R-:W-:Y:S02]  /*23fb0*/  SHF.R.U64 R17, R12, R8.reuse, R5.reuse ;  /* 0x000000080c117219 */ /* 0x184fe40000001205 */
[----:B------:R-:W-:-:S05]  /*23fc0*/  SHF.R.U32.HI R0, RZ, R8, R5 ;  /* 0x00000008ff007219 */ /* 0x000fca0000011605 */
[----:B------:R-:W2:Y:S01]  /*23fd0*/  LDC R20, c[0x0][0x638] ;  /* 0x00018e00ff147b82 */ /* 0x000ea20000000800 */
[-C--:B---3--:R-:W-:Y:S02]  /*23fe0*/  SHF.L.U32 R4, R4, R21.reuse, RZ ;  /* 0x0000001504047219 */ /* 0x088fe400000006ff */
[-CC-:B------:R-:W-:Y:S02]  /*23ff0*/  SHF.R.U64 R19, R17, R21.reuse, R0.reuse ;  /* 0x0000001511137219 */ /* 0x180fe40000001200 */
[----:B------:R-:W-:Y:S02]  /*24000*/  LOP3.LUT R26, RZ, R4, RZ, 0x33, !PT ;  /* 0x00000004ff1a7212 */ /* 0x000fe400078e33ff */
[----:B------:R-:W-:Y:S01]  /*24010*/  SHF.R.U32.HI R5, RZ, R21, R0 ;  /* 0x00000015ff057219 */ /* 0x000fe20000011600 */
[----:B------:R-:W3:Y:S01]  /*24020*/  LDC R25, c[0x0][0x610] ;  /* 0x00018400ff197b82 */ /* 0x000ee20000000800 */
[----:B------:R-:W-:Y:S01]  /*24030*/  IMAD.MOV.U32 R4, RZ, RZ, R19 ;  /* 0x000000ffff047224 */ /* 0x000fe200078e0013 */
[----:B------:R-:W-:Y:S06]  /*24040*/  @!P0 BRA `(.L_x_556) ;  /* 0x0000000000288947 */ /* 0x000fec0003800000 */
        /* <DEDUP_REMOVED lines=10> */
.L_x_556:
[----:B-1----:R-:W-:Y:S01]  /*240f0*/  SHF.R.U64 R3, R4, R18, R5 ;  /* 0x0000001204037219 */ /* 0x002fe20000001205 */
[----:B0-----:R-:W-:Y:S01]  /*24100*/  VIADD R7, R16, 0xffffffff ;  /* 0xffffffff10077836 */ /* 0x001fe20000000000 */
[----:B------:R-:W-:Y:S01]  /*24110*/  SHF.L.U32 R5, R24, R21, RZ ;  /* 0x0000001518057219 */ /* 0x000fe200000006ff */
[----:B------:R-:W-:Y:S01]  /*24120*/  @P4 IMAD R10, R13, R14, R2 ;  /* 0x0000000e0d0a4224 */ /* 0x000fe200078e0202 */
[----:B------:R-:W-:Y:S01]  /*24130*/  LOP3.LUT R0, R17, R26, RZ, 0xc0, !PT ;  /* 0x0000001a11007212 */ /* 0x000fe200078ec0ff */
[----:B------:R-:W-:Y:S02]  /*24140*/  IMAD.MOV R4, RZ, RZ, -R3 ;  /* 0x000000ffff047224 */ /* 0x000fe400078e0a03 */
[----:B------:R-:W-:Y:S02]  /*24150*/  IMAD.MOV.U32 R11, RZ, RZ, R15 ;  /* 0x000000ffff0b7224 */ /* 0x000fe400078e000f */
[----:B------:R-:W-:Y:S01]  /*24160*/  IMAD R5, R5, R3, R0 ;  /* 0x0000000305057224 */ /* 0x000fe200078e0200 */
[----:B------:R-:W-:Y:S01]  /*24170*/  LOP3.LUT R3, R12, R7, RZ, 0xc0, !PT ;  /* 0x000000070c037212 */ /* 0x000fe200078ec0ff */
[----:B--2---:R-:W-:-:S02]  /*24180*/  IMAD R0, R4, R20, R19 ;  /* 0x0000001404007224 */ /* 0x004fc400078e0213 */
[----:B------:R-:W-:Y:S02]  /*24190*/  IMAD.MOV.U32 R4, RZ, RZ, 0x1 ;  /* 0x00000001ff047424 */ /* 0x000fe400078e00ff */
[----:B---3--:R-:W-:Y:S02]  /*241a0*/  IMAD R5, R5, R25, R10 ;  /* 0x0000001905057224 */ /* 0x008fe400078e020a */
[----:B------:R-:W-:Y:S01]  /*241b0*/  IMAD R2, R0, R16, R3 ;  /* 0x0000001000027224 */ /* 0x000fe200078e0203 */
[----:B------:R-:W-:-:S04]  /*241c0*/  PRMT R0, R4, 0x7610, R0 ;  /* 0x0000761004007816 */ /* 0x000fc80000000000 */
[----:B------:R-:W-:Y:S02]  /*241d0*/  SEL R4, R2, R5, !P4 ;  /* 0x0000000502047207 */ /* 0x000fe40006000000 */
[----:B------:R-:W-:-:S07]  /*241e0*/  SEL R5, R5, R2, !P4 ;  /* 0x0000000205057207 */ /* 0x000fce0006000000 */
.L_x_554:
[----:B------:R-:W-:-:S08]  /*241f0*/  NOP ;  /* 0x0000000000007918 */ /* 0x000fd00000000000 */
[----:B-1----:R-:W0:-:S00]  /*24200*/  USETMAXREG.DEALLOC.CTAPOOL 0x18 ;  /* 0x00000018000079c8 */ /* 0x002e0000080e0500 */
[----:B------:R-:W-:-:S13]  /*24210*/  ISETP.NE.AND P0, PT, RZ, UR8, PT ;  /* 0x00000008ff007c0c */ /* 0x000fda000bf05270 */
[----:B------:R-:W-:Y:S05]  /*24220*/  @P0 EXIT ;  /* 0x000000000000094d */ /* 0x000fea0003800000 */
[----:B0-----:R-:W-:Y:S01]  /*24230*/  LOP3.LUT P0, RZ, R0, 0xff, RZ, 0xc0, !PT ;  /* 0x000000ff00ff7812 */ /* 0x001fe2000780c0ff */
[----:B------:R-:W-:Y:S02]  /*24240*/  IMAD.MOV.U32 R0, RZ, RZ, 0x1 ;  /* 0x00000001ff007424 */ /* 0x000fe400078e00ff */
[----:B------:R-:W-:-:S10]  /*24250*/  IMAD.MOV.U32 R6, RZ, RZ, RZ ;  /* 0x000000ffff067224 */ /* 0x000fd400078e00ff */
[----:B------:R-:W-:Y:S05]  /*24260*/  @!P0 BRA `(.L_x_557) ;  /* 0x0000000c00548947 */ /* 0x000fea0003800000 */
[----:B------:R-:W0:Y:S01]  /*24270*/  LDC R0, c[0x0][0x28c] ;  /* 0x0000a300ff007b82 */ /* 0x000e220000000800 */
[----:B------:R-:W-:Y:S01]  /*24280*/  ULDC UR5, c[0x0][0x658] ;  /* 0x0001960000057ab9 */ /* 0x000fe20000000800 */
[----:B------:R-:W-:Y:S01]  /*24290*/  UMOV UR7, 0xffffffff ;  /* 0xffffffff00077882 */ /* 0x000fe20000000000 */
[----:B------:R-:W-:Y:S01]  /*242a0*/  ULDC UR6, c[0x0][0xc] ;  /* 0x0000030000067ab9 */ /* 0x000fe20000000800 */
[----:B------:R-:W-:Y:S01]  /*242b0*/  USHF.L.U32 UR9, UR7, UR5, URZ ;  /* 0x0000000507097299 */ /* 0x000fe2000800063f */
[----:B------:R-:W-:Y:S01]  /*242c0*/  BSSY B0, `(.L_x_557) ;  /* 0x00000cf000007945 */ /* 0x000fe20003800000 */
[----:B------:R-:W-:Y:S01]  /*242d0*/  UMOV UR8, 0x1 ;  /* 0x0000000100087882 */ /* 0x000fe20000000000 */
[----:B------:R-:W-:Y:S01]  /*242e0*/  ULDC UR7, c[0x0][0x10] ;  /* 0x0000040000077ab9 */ /* 0x000fe20000000800 */
[----:B------:R-:W1:Y:S01]  /*242f0*/  S2UR UR10, SR_CgaCtaId ;  /* 0x00000000000a79c3 */ /* 0x000e620000008800 */
[----:B------:R-:W-:Y:S01]  /*24300*/  UIMAD.WIDE.U32 UR6, UR6, UR7, URZ ;  /* 0x00000007060672a5 */ /* 0x000fe2000f8e003f */
[----:B------:R-:W-:Y:S01]  /*24310*/  IMAD.MOV.U32 R10, RZ, RZ, 0x1 ;  /* 0x00000001ff0a7424 */ /* 0x000fe200078e00ff */
[----:B------:R-:W-:Y:S01]  /*24320*/  USHF.L.U32 UR5, UR8, UR5, URZ ;  /* 0x0000000508057299 */ /* 0x000fe2000800063f */
[----:B------:R-:W-:Y:S01]  /*24330*/  IMAD.MOV.U32 R6, RZ, RZ, RZ ;  /* 0x000000ffff067224 */ /* 0x000fe200078e00ff */
[----:B------:R-:W-:Y:S01]  /*24340*/  ULDC UR4, c[0x0][0x600] ;  /* 0x0001800000047ab9 */ /* 0x000fe20000000800 */
[----:B------:R-:W-:Y:S01]  /*24350*/  ULDC UR8, c[0x0][0x14] ;  /* 0x0000050000087ab9 */ /* 0x000fe20000000800 */
[----:B------:R-:W-:-:S02]  /*24360*/  ULOP3.LUT UR21, UR13, 0x2, URZ, 0xfc, !UPT ;  /* 0x000000020d157892 */ /* 0x000fc4000f8efc3f */
[----:B------:R-:W-:Y:S02]  /*24370*/  UIMAD.WIDE.U32 UR22, UR6, UR8, URZ ;  /* 0x00000008061672a5 */ /* 0x000fe4000f8e003f */
[----:B------:R-:W-:Y:S02]  /*24380*/  UIMAD UR16, UR7, UR8, URZ ;  /* 0x00000008071072a4 */ /* 0x000fe4000f8e023f */
[----:B------:R-:W-:Y:S02]  /*24390*/  UIADD3 UR4, UR4, -0x1, URZ ;  /* 0xffffffff04047890 */ /* 0x000fe4000fffe03f */
[----:B------:R-:W-:Y:S01]  /*243a0*/  ULOP3.LUT UR18, URZ, UR9, URZ, 0x33, !UPT ;  /* 0x000000093f127292 */ /* 0x000fe2000f8e333f */
[----:B0-----:R-:W-:Y:S01]  /*243b0*/  VIADD R0, R0, 0x3f ;  /* 0x0000003f00007836 */ /* 0x001fe20000000000 */
[----:B------:R-:W-:Y:S01]  /*243c0*/  UIADD3 UR16, UR23, UR16, URZ ;  /* 0x0000001017107290 */ /* 0x000fe2000fffe03f */
[----:B------:R-:W-:-:S03]  /*243d0*/  ULDC.64 UR24, c[0x0][0x198] ;  /* 0x0000660000187ab9 */ /* 0x000fc60000000a00 */
[----:B------:R-:W-:Y:S01]  /*243e0*/  SHF.R.S32.HI R3, RZ, 0x1f, R0 ;  /* 0x0000001fff037819 */ /* 0x000fe20000011400 */
[----:B-1----:R-:W-:-:S03]  /*243f0*/  IMAD.U32 R8, RZ, RZ, UR10 ;  /* 0x0000000aff087e24 */ /* 0x002fc6000f8e00ff */
[----:B------:R-:W-:Y:S01]  /*24400*/  LEA.HI R3, R3, R0, RZ, 0x6 ;  /* 0x0000000003037211 */ /* 0x000fe200078f30ff */
[----:B------:R-:W-:-:S03]  /*24410*/  IMAD.MOV.U32 R0, RZ, RZ, 0x1 ;  /* 0x00000001ff007424 */ /* 0x000fc600078e00ff */
[----:B------:R-:W-:-:S05]  /*24420*/  SHF.R.S32.HI R7, RZ, 0x6, R3 ;  /* 0x00000006ff077819 */ /* 0x000fca0000011403 */
[----:B------:R-:W-:-:S07]  /*24430*/  VIADD R16, R7, 0x1 ;  /* 0x0000000107107836 */ /* 0x000fce0000000000 */
.L_x_568:
[----:B------:R-:W-:-:S03]  /*24440*/  UMOV UR6, 0xffffffff ;  /* 0xffffffff00067882 */ /* 0x000fc60000000000 */
[----:B------:R-:W-:Y:S05]  /*24450*/  BRA.DIV UR6, `(.L_x_558) ;  /* 0x0000000e06d47947 */ /* 0x000fea000b800000 */
[----:B------:R-:W-:-:S13]  /*24460*/  ELECT P0, URZ, PT ;  /* 0x00000000003f782f */ /* 0x000fda0003800000 */
.L_x_579:
[----:B------:R-:W0:Y:S01]  /*24470*/  LDC R2, c[0x0][0x28c] ;  /* 0x0000a300ff027b82 */ /* 0x000e220000000800 */
[----:B------:R-:W-:Y:S01]  /*24480*/  BSSY B1, `(.L_x_559) ;  /* 0x000003b000017945 */ /* 0x000fe20003800000 */
[----:B0-----:R-:W-:-:S13]  /*24490*/  ISETP.LT.OR P0, PT, R2, 0x1, !P0 ;  /* 0x000000010200780c */ /* 0x001fda0004701670 */
[----:B------:R-:W-:Y:S05]  /*244a0*/  @P0 BRA `(.L_x_560) ;  /* 0x0000000000e00947 */ /* 0x000fea0003800000 */
[----:B------:R-:W-:Y:S02]  /*244b0*/  IMAD R2, R5, 0x2, R8 ;  /* 0x0000000205027824 */ /* 0x000fe400078e0208 */
[----:B------:R-:W-:Y:S02]  /*244c0*/  IMAD.SHL.U32 R4, R4, 0x100, RZ ;  /* 0x0000010004047824 */ /* 0x000fe400078e00ff */
[----:B------:R-:W-:Y:S02]  /*244d0*/  IMAD.SHL.U32 R2, R2, 0x80, RZ ;  /* 0x0000008002027824 */ /* 0x000fe400078e00ff */
[----:B------:R-:W-:Y:S02]  /*244e0*/  IMAD.MOV.U32 R14, RZ, RZ, RZ ;  /* 0x000000ffff0e7224 */ /* 0x000fe400078e00ff */
[----:B------:R-:W-:Y:S02]  /*244f0*/  IMAD.MOV.U32 R3, RZ, RZ, R16 ;  /* 0x000000ffff037224 */ /* 0x000fe400078e0010 */
[----:B------:R-:W-:-:S02]  /*24500*/  IMAD.MOV.U32 R5, RZ, RZ, R0 ;  /* 0x000000ffff057224 */ /* 0x000fc400078e0000 */
[----:B------:R-:W-:-:S07]  /*24510*/  IMAD.MOV.U32 R9, RZ, RZ, R6 ;  /* 0x000000ffff097224 */ /* 0x000fce00078e0006 */
.L_x_563:
[----:B------:R-:W0:Y:S01]  /*24520*/  S2UR UR6, SR_CgaCtaId ;  /* 0x00000000000679c3 */ /* 0x000e220000008800 */
[----:B------:R-:W-:Y:S01]  /*24530*/  MOV R13, 0x400 ;  /* 0x00000400000d7802 */ /* 0x000fe20000000f00 */
[----:B0-----:R-:W-:-:S05]  /*24540*/  IMAD.U32 R8, RZ, RZ, UR6 ;  /* 0x00000006ff087e24 */ /* 0x001fca000f8e00ff */
[----:B------:R-:W-:Y:S02]  /*24550*/  LEA R12, R8, R13, 0x18 ;  /* 0x0000000d080c7211 */ /* 0x000fe400078ec0ff */
[----:B------:R-:W-:-:S03]  /*24560*/  SHF.L.U32 R13, R5, 0x1f, RZ ;  /* 0x0000001f050d7819 */ /* 0x000fc600000006ff */
[----:B------:R-:W-:-:S04]  /*24570*/  IMAD R18, R9, 0x8, R12 ;  /* 0x0000000809127824 */ /* 0x000fc800078e020c */
[----:B------:R-:W0:Y:S02]  /*24580*/  SYNCS.PHASECHK.TRANS64.TRYWAIT P0, [R18+URZ+0x20], R13 ;  /* 0x0000200d120075a7 */ /* 0x000e24000800017f */
[----:B0-----:R-:W-:Y:S05]  /*24590*/  @!P0 BRA `(.L_x_561) ;  /* 0x0000000c00a48947 */ /* 0x001fea0003800000 */
.L_x_580:
[----:B------:R-:W1:Y:S01]  /*245a0*/  S2R R15, SR_TID.X ;  /* 0x00000000000f7919 */ /* 0x000e620000002100 */
[----:B------:R-:W-:-:S04]  /*245b0*/  UPRMT UR6, UR21, 0x9910, URZ ;  /* 0x0000991015067896 */ /* 0x000fc8000800003f */
[----:B------:R-:W-:Y:S01]  /*245c0*/  UISETP.NE.AND UP0, UPT, UR6, 0x2, UPT ;  /* 0x000000020600788c */ /* 0x000fe2000bf05270 */
[----:B-1----:R-:W-:-:S13]  /*245d0*/  LOP3.LUT P0, RZ, R15, 0x7f, RZ, 0xc0, !PT ;  /* 0x0000007f0fff7812 */ /* 0x002fda000780c0ff */
[----:B0-----:R-:W0:Y:S02]  /*245e0*/  @!P0 LDC R13, c[0x0][0x500] ;  /* 0x00014000ff0d8b82 */ /* 0x001e240000000800 */
[----:B0-----:R0:W-:Y:S01]  /*245f0*/  @!P0 SYNCS.ARRIVE.TRANS64 RZ, [R18+URZ], R13 ;  /* 0x0000000d12ff89a7 */ /* 0x0011e2000800003f */
[----:B------:R-:W-:-:S13]  /*24600*/  PLOP3.LUT P0, PT, PT, PT, UP0, 0x80, 0x0 ;  /* 0x000000000000781c */ /* 0x000fda0003f0f008 */
[----:B0-----:R-:W-:Y:S05]  /*24610*/  @P0 BRA `(.L_x_562) ;  /* 0x0000000000040947 */ /* 0x001fea0003800000 */
[----:B------:R-:W-:Y:S01]  /*24620*/  BPT.TRAP 0x1 ;  /* 0x000000040000795c */ /* 0x000fe20000300000 */
.L_x_562:
[----:B------:R-:W-:Y:S01]  /*24630*/  IMAD.SHL.U32 R13, R9, 0x4000, RZ ;  /* 0x00004000090d7824 */ /* 0x000fe200078e00ff */
[----:B------:R-:W-:Y:S01]  /*24640*/  R2UR UR8, R12 ;  /* 0x000000000c0872ca */ /* 0x000fe200000e0000 */
[----:B------:R-:W-:Y:S01]  /*24650*/  VIADD R3, R3, 0xffffffff ;  /* 0xffffffff03037836 */ /* 0x000fe20000000000 */
[----:B------:R-:W-:Y:S01]  /*24660*/  R2UR UR9, R18 ;  /* 0x00000000120972ca */ /* 0x000fe200000e0000 */
[--C-:B------:R-:W-:Y:S01]  /*24670*/  IMAD R15, R8, 0x2000, R13.reuse ;  /* 0x00002000080f7824 */ /* 0x100fe200078e020d */
[----:B------:R-:W-:Y:S01]  /*24680*/  IADD3 R12, R12, 0x10100, R13 ;  /* 0x000101000c0c7810 */ /* 0x000fe20007ffe00d */
[----:B------:R-:W-:Y:S01]  /*24690*/  UIADD3 UR6, UP0, UR24, 0xf0, URZ ;  /* 0x000000f018067890 */ /* 0x000fe2000ff1e03f */
[----:B------:R-:W-:Y:S01]  /*246a0*/  R2UR UR11, R2 ;  /* 0x00000000020b72ca */ /* 0x000fe200000e0000 */
[----:B------:R-:W-:Y:S01]  /*246b0*/  UIADD3 UR26, UP1, UR24, 0x1f0, URZ ;  /* 0x000001f0181a7890 */ /* 0x000fe2000ff3e03f */
[----:B------:R-:W-:Y:S01]  /*246c0*/  R2UR UR7, R15 ;  /* 0x000000000f0772ca */ /* 0x000fe200000e0000 */
[----:B------:R-:W-:Y:S01]  /*246d0*/  VIADD R9, R9, 0x1 ;  /* 0x0000000109097836 */ /* 0x000fe20000000000 */
[----:B------:R-:W-:Y:S01]  /*246e0*/  R2UR UR10, R14 ;  /* 0x000000000e0a72ca */ /* 0x000fe200000e0000 */
[----:B------:R-:W-:Y:S01]  /*246f0*/  UIADD3.X UR27, URZ, UR25, URZ, UP1, !UPT ;  /* 0x000000193f1b7290 */ /* 0x000fe20008ffe43f */
[----:B------:R-:W-:Y:S01]  /*24700*/  R2UR UR12, R11 ;  /* 0x000000000b0c72ca */ /* 0x000fe200000e0000 */
[----:B------:R-:W-:Y:S01]  /*24710*/  UMOV UR20, 0x30000 ;  /* 0x0003000000147882 */ /* 0x000fe20000000000 */
[----:B------:R-:W-:Y:S01]  /*24720*/  R2UR UR17, R12 ;  /* 0x000000000c1172ca */ /* 0x000fe200000e0000 */
[----:B------:R-:W-:Y:S01]  /*24730*/  UMOV UR14, 0x0 ;  /* 0x00000000000e7882 */ /* 0x000fe20000000000 */
[----:B------:R-:W-:Y:S01]  /*24740*/  R2UR UR19, R4 ;  /* 0x00000000041372ca */ /* 0x000fe200000e0000 */
[----:B------:R-:W-:Y:S01]  /*24750*/  UMOV UR15, 0x10000000 ;  /* 0x10000000000f7882 */ /* 0x000fe20000000000 */
[----:B------:R-:W-:Y:S01]  /*24760*/  ISETP.GT.AND P1, PT, R3, 0x1, PT ;  /* 0x000000010300780c */ /* 0x000fe20003f24270 */
[----:B------:R-:W-:Y:S01]  /*24770*/  VIADD R14, R14, 0x40 ;  /* 0x000000400e0e7836 */ /* 0x000fe20000000000 */
[----:B------:R-:W-:Y:S01]  /*24780*/  ISETP.NE.AND P0, PT, R9, 0x4, PT ;  /* 0x000000040900780c */ /* 0x000fe20003f05270 */
[----:B------:R-:W-:-:S02]  /*24790*/  UIADD3 UR8, UR8, 0x100, UR7 ;  /* 0x0000010008087890 */ /* 0x000fc4000fffe007 */
[----:B------:R-:W-:Y:S01]  /*247a0*/  UIADD3.X UR7, URZ, UR25, URZ, UP0, !UPT ;  /* 0x000000193f077290 */ /* 0x000fe200087fe43f */
[----:B------:R-:W-:Y:S02]  /*247b0*/  SEL R12, RZ, 0x1, P0 ;  /* 0x00000001ff0c7807 */ /* 0x000fe40000000000 */
[----:B------:R-:W-:Y:S02]  /*247c0*/  SEL R9, R9, RZ, P0 ;  /* 0x000000ff09097207 */ /* 0x000fe40000000000 */
[----:B------:R-:W-:-:S04]  /*247d0*/  LOP3.LUT R5, R5, R12, RZ, 0x3c, !PT ;  /* 0x0000000c05057212 */ /* 0x000fc800078e3cff */
[----:B------:R0:W-:Y:S02]  /*247e0*/  UTMALDG.3D.MULTICAST [UR8], [UR6], UR20, desc[UR14] ;  /* 0x00000e08060073b4 */ /* 0x0001e40008011814 */
[----:B0-----:R-:W-:Y:S01]  /*247f0*/  UMOV UR8, UR17 ;  /* 0x0000001100087c82 */ /* 0x001fe20008000000 */
[----:B------:R-:W-:Y:S02]  /*24800*/  UMOV UR11, UR19 ;  /* 0x00000013000b7c82 */ /* 0x000fe40008000000 */
[----:B------:R0:W-:Y:S02]  /*24810*/  UTMALDG.3D [UR8], [UR26], desc[UR14] ;  /* 0x00000e081a0075b4 */ /* 0x0001e40008011000 */
[----:B0-----:R-:W-:Y:S05]  /*24820*/  @P1 BRA `(.L_x_563) ;  /* 0xfffffffc003c1947 */ /* 0x001fea000383ffff */
.L_x_560:
[----:B------:R-:W-:Y:S05]  /*24830*/  BSYNC B1 ;  /* 0x0000000000017941 */ /* 0x000fea0003800000 */
.L_x_559:
[----:B------:R-:W2:Y:S01]  /*24840*/  LDL.LU R15, [R1+0x458] ;  /* 0x00045800010f7983 */ /* 0x000ea20000300800 */
[----:B------:R-:W-:Y:S01]  /*24850*/  LOP3.LUT P2, RZ, R10, 0xff, RZ, 0xc0, !PT ;  /* 0x000000ff0aff7812 */ /* 0x000fe2000784c0ff */
[C---:B------:R-:W-:Y:S01]  /*24860*/  IMAD.IADD R6, R7.reuse, 0x1, R6 ;  /* 0x0000000107067824 */ /* 0x040fe200078e0206 */
[----:B------:R-:W-:Y:S01]  /*24870*/  ULDC.64 UR6, c[0x0][0x650] ;  /* 0x0001940000067ab9 */ /* 0x000fe20000000a00 */
[----:B------:R-:W3:Y:S01]  /*24880*/  LDL.LU R12, [R1+0x45c] ;  /* 0x00045c00010c7983 */ /* 0x000ee20000300800 */
[----:B------:R-:W-:Y:S01]  /*24890*/  BSSY B1, `(.L_x_564) ;  /* 0x000006f000017945 */ /* 0x000fe20003800000 */
[----:B------:R-:W-:Y:S01]  /*248a0*/  IMAD.MOV.U32 R5, RZ, RZ, -0x1 ;  /* 0xffffffffff057424 */ /* 0x000fe200078e00ff */
[----:B------:R-:W-:Y:S01]  /*248b0*/  ISETP.GT.U32.AND P0, PT, R6, 0x3, PT ;  /* 0x000000030600780c */ /* 0x000fe20003f04070 */
[----:B------:R-:W-:Y:S01]  /*248c0*/  IMAD.MOV.U32 R4, RZ, RZ, -0x1 ;  /* 0xffffffffff047424 */ /* 0x000fe200078e00ff */
[----:B------:R-:W-:Y:S01]  /*248d0*/  SHF.R.U32.HI R2, RZ, 0x2, R6 ;  /* 0x00000002ff027819 */ /* 0x000fe20000011606 */
[----:B------:R-:W-:Y:S01]  /*248e0*/  IMAD.MOV.U32 R11, RZ, RZ, -0x1 ;  /* 0xffffffffff0b7424 */ /* 0x000fe200078e00ff */
[----:B------:R-:W-:-:S02]  /*248f0*/  ISETP.LT.U32.AND P0, PT, R7, 0x4, P0 ;  /* 0x000000040700780c */ /* 0x000fc40000701070 */
[----:B------:R-:W-:Y:S01]  /*24900*/  LOP3.LUT R2, R2, 0x1, RZ, 0xc0, !PT ;  /* 0x0000000102027812 */ /* 0x000fe200078ec0ff */
[----:B------:R-:W0:Y:S01]  /*24910*/  @P2 S2R R8, SR_CgaCtaId ;  /* 0x0000000000082919 */ /* 0x000e220000008800 */
[----:B------:R-:W-:Y:S02]  /*24920*/  @P2 MOV R3, 0x400 ;  /* 0x0000040000032802 */ /* 0x000fe40000000f00 */
[----:B------:R-:W-:Y:S02]  /*24930*/  ISETP.NE.U32.AND P1, PT, R2, 0x1, PT ;  /* 0x000000010200780c */ /* 0x000fe40003f25070 */
[----:B------:R-:W-:Y:S02]  /*24940*/  LOP3.LUT R6, R6, 0x3, RZ, 0xc0, !PT ;  /* 0x0000000306067812 */ /* 0x000fe400078ec0ff */
[----:B------:R-:W-:Y:S02]  /*24950*/  ISETP.GT.U32.AND P1, PT, R7, 0x3, !P1 ;  /* 0x000000030700780c */ /* 0x000fe40004f24070 */
[----:B------:R-:W-:-:S02]  /*24960*/  PRMT R10, RZ, 0x7610, R10 ;  /* 0x00007610ff0a7816 */ /* 0x000fc4000000000a */
[----:B------:R-:W-:Y:S02]  /*24970*/  SEL R2, RZ, 0x1, !P1 ;  /* 0x00000001ff027807 */ /* 0x000fe40004800000 */
[----:B0-----:R-:W-:-:S04]  /*24980*/  @P2 LEA R3, R8, R3, 0x18 ;  /* 0x0000000308032211 */ /* 0x001fc800078ec0ff */
[----:B------:R0:W-:Y:S02]  /*24990*/  @P2 SYNCS.ARRIVE.TRANS64.A1T0 RZ, [R3+URZ+0x58], RZ ;  /* 0x000058ff03ff29a7 */ /* 0x0001e4000810003f */
[----:B0-----:R-:W-:-:S04]  /*249a0*/  SEL R3, RZ, 0x1, !P0 ;  /* 0x00000001ff037807 */ /* 0x001fc80004000000 */
[----:B------:R-:W-:Y:S02]  /*249b0*/  LOP3.LUT R0, R2, R0, R3, 0x96, !PT ;  /* 0x0000000002007212 */ /* 0x000fe400078e9603 */
[----:B------:R-:W-:Y:S02]  /*249c0*/  PRMT R2, RZ, 0x7610, R2 ;  /* 0x00007610ff027816 */ /* 0x000fe40000000002 */
[----:B---3--:R-:W-:-:S04]  /*249d0*/  IADD3 R12, P0, R12, UR22, RZ ;  /* 0x000000160c0c7c10 */ /* 0x008fc8000ff1e0ff */
[----:B--2---:R-:W-:Y:S01]  /*249e0*/  IADD3.X R15, R15, UR16, RZ, P0, !PT ;  /* 0x000000100f0f7c10 */ /* 0x004fe200087fe4ff */
[----:B------:R0:W-:Y:S01]  /*249f0*/  STL [R1+0x45c], R12 ;  /* 0x00045c0c01007387 */ /* 0x0001e20000100800 */
[----:B------:R-:W-:-:S03]  /*24a00*/  ISETP.GE.U32.AND P0, PT, R12, UR6, PT ;  /* 0x000000060c007c0c */ /* 0x000fc6000bf06070 */
[----:B------:R0:W-:Y:S01]  /*24a10*/  STL [R1+0x458], R15 ;  /* 0x0004580f01007387 */ /* 0x0001e20000100800 */
[----:B------:R-:W-:-:S13]  /*24a20*/  ISETP.GE.U32.AND.EX P0, PT, R15, UR7, PT, P0 ;  /* 0x000000070f007c0c */ /* 0x000fda000bf06100 */
[----:B0-----:R-:W-:Y:S05]  /*24a30*/  @P0 BRA `(.L_x_565) ;  /* 0x0000000400500947 */ /* 0x001fea0003800000 */
[----:B------:R-:W0:Y:S01]  /*24a40*/  S2R R9, SR_CTAID.X ;  /* 0x0000000000097919 */ /* 0x000e220000002500 */
[----:B------:R-:W-:Y:S01]  /*24a50*/  ULDC UR6, c[0x0][0x150] ;  /* 0x0000540000067ab9 */ /* 0x000fe20000000800 */
[----:B------:R-:W1:Y:S01]  /*24a60*/  LDC R4, c[0x0][0x144] ;  /* 0x00005100ff047b82 */ /* 0x000e620000000800 */
[----:B------:R-:W-:Y:S01]  /*24a70*/  ULDC UR9, c[0x0][0x630] ;  /* 0x00018c0000097ab9 */ /* 0x000fe20000000800 */
[----:B------:R-:W2:Y:S06]  /*24a80*/  S2R R2, SR_CTAID.Y ;  /* 0x0000000000027919 */ /* 0x000eac0000002600 */
[----:B------:R-:W3:Y:S01]  /*24a90*/  LDC R13, c[0x0][0x148] ;  /* 0x00005200ff0d7b82 */ /* 0x000ee20000000800 */
[----:B0-----:R-:W-:-:S02]  /*24aa0*/  I2FP.F32.U32 R3, R9 ;  /* 0x0000000900037245 */ /* 0x001fc40000201000 */
[----:B--2---:R-:W-:-:S03]  /*24ab0*/  I2FP.F32.U32 R5, R2 ;  /* 0x0000000200057245 */ /* 0x004fc60000201000 */
[----:B------:R-:W-:Y:S01]  /*24ac0*/  FMUL R3, R3, UR6 ;  /* 0x0000000603037c20 */ /* 0x000fe20008400000 */
[----:B------:R-:W-:Y:S02]  /*24ad0*/  ULDC UR6, c[0x0][0x154] ;  /* 0x0000550000067ab9 */ /* 0x000fe40000000800 */
[----:B------:R-:W-:Y:S01]  /*24ae0*/  FMUL R11, R5, UR6 ;  /* 0x00000006050b7c20 */ /* 0x000fe20008400000 */
[----:B------:R-:W-:Y:S02]  /*24af0*/  ULDC.64 UR6, c[0x0][0x628] ;  /* 0x00018a0000067ab9 */ /* 0x000fe40000000a00 */
[----:B------:R-:W0:Y:S01]  /*24b00*/  F2I.U32.TRUNC.NTZ R3, R3 ;  /* 0x0000000300037305 */ /* 0x000e22000020f000 */
[----:B------:R-:W-:-:S04]  /*24b10*/  ISETP.NE.U32.AND P0, PT, RZ, UR6, PT ;  /* 0x00000006ff007c0c */ /* 0x000fc8000bf05070 */
[----:B------:R-:W-:-:S03]  /*24b20*/  ISETP.NE.AND.EX P0, PT, RZ, UR7, PT, P0 ;  /* 0x00000007ff007c0c */ /* 0x000fc6000bf05300 */
[----:B------:R-:W2:Y:S01]  /*24b30*/  F2I.U32.TRUNC.NTZ R11, R11 ;  /* 0x0000000b000b7305 */ /* 0x000ea2000020f000 */
[----:B0-----:R-:W-:Y:S02]  /*24b40*/  IMAD.MOV R5, RZ, RZ, -R3 ;  /* 0x000000ffff057224 */ /* 0x001fe400078e0a03 */
[----:B------:R-:W-:Y:S02]  /*24b50*/  IMAD.MOV.U32 R3, RZ, RZ, R15 ;  /* 0x000000ffff037224 */ /* 0x000fe400078e000f */
[----:B-1----:R-:W-:Y:S02]  /*24b60*/  IMAD R9, R4, R5, R9 ;  /* 0x0000000504097224 */ /* 0x002fe400078e0209 */
[----:B--2---:R-:W-:-:S04]  /*24b70*/  IMAD.MOV R4, RZ, RZ, -R11 ;  /* 0x000000ffff047224 */ /* 0x004fc800078e0a0b */
[----:B---3--:R-:W-:Y:S02]  /*24b80*/  @P4 IMAD R9, R13, R4, R2 ;  /* 0x000000040d094224 */ /* 0x008fe400078e0202 */
[----:B------:R-:W-:Y:S01]  /*24b90*/  IMAD.MOV.U32 R2, RZ, RZ, R12 ;  /* 0x000000ffff027224 */ /* 0x000fe200078e000c */
[----:B------:R-:W-:Y:S06]  /*24ba0*/  @!P0 BRA `(.L_x_566) ;  /* 0x0000000000288947 */ /* 0x000fec0003800000 */
[----:B------:R-:W-:Y:S02]  /*24bb0*/  ULDC UR8, c[0x0][0x634] ;  /* 0x00018d0000087ab9 */ /* 0x000fe40000000800 */
[----:B------:R-:W-:-:S05]  /*24bc0*/  IADD3 R3, P0, R12, UR8, RZ ;  /* 0x000000080c037c10 */ /* 0x000fca000ff1e0ff */
[----:B------:R-:W-:-:S04]  /*24bd0*/  IMAD.X R11, RZ, RZ, R15, P0 ;  /* 0x000000ffff0b7224 */ /* 0x000fc800000e060f */
[----:B------:R-:W-:-:S04]  /*24be0*/  IMAD.WIDE.U32 R4, R11, UR6, RZ ;  /* 0x000000060b047c25 */ /* 0x000fc8000f8e00ff */
[----:B------:R-:W-:-:S04]  /*24bf0*/  IMAD.WIDE.U32 R4, P0, R3, UR7, R4 ;  /* 0x0000000703047c25 */ /* 0x000fc8000f800004 */
[----:B------:R-:W-:-:S04]  /*24c00*/  IMAD.WIDE.U32 R2, R3, UR6, RZ ;  /* 0x0000000603027c25 */ /* 0x000fc8000f8e00ff */
[----:B------:R-:W-:Y:S01]  /*24c10*/  IMAD.MOV.U32 R2, RZ, RZ, R5 ;  /* 0x000000ffff027224 */ /* 0x000fe200078e0005 */
[----:B------:R-:W-:Y:S01]  /*24c20*/  IADD3 RZ, P1, R3, R4, RZ ;  /* 0x0000000403ff7210 */ /* 0x000fe20007f3e0ff */
[----:B------:R-:W-:-:S04]  /*24c30*/  IMAD.X R3, RZ, RZ, RZ, P0 ;  /* 0x000000ffff037224 */ /* 0x000fc800000e06ff */
[----:B------:R-:W-:-:S08]  /*24c40*/  IMAD.WIDE.U32.X R2, R11, UR7, R2, P1 ;  /* 0x000000070b027c25 */ /* 0x000fd000088e0402 */
.L_x_566:
[--C-:B------:R-:W-:Y:S01]  /*24c50*/  SHF.R.U64 R11, R2, UR9, R3.reuse ;  /* 0x00000009020b7c19 */ /* 0x100fe20008001203 */
[----:B------:R-:W-:Y:S01]  /*24c60*/  ULDC.64 UR6, c[0x0][0x620] ;  /* 0x0001880000067ab9 */ /* 0x000fe20000000a00 */
[----:B------:R-:W-:Y:S01]  /*24c70*/  SHF.R.U32.HI R2, RZ, UR9, R3 ;  /* 0x00000009ff027c19 */ /* 0x000fe20008011603 */
[----:B------:R-:W-:Y:S01]  /*24c80*/  IMAD.MOV.U32 R3, RZ, RZ, R15 ;  /* 0x000000ffff037224 */ /* 0x000fe200078e000f */
[----:B------:R-:W-:Y:S01]  /*24c90*/  IADD3 R13, P0, RZ, -R11, RZ ;  /* 0x8000000bff0d7210 */ /* 0x000fe20007f1e0ff */
[----:B------:R-:W-:-:S04]  /*24ca0*/  ULDC.64 UR8, c[0x0][0x640] ;  /* 0x0001900000087ab9 */ /* 0x000fc80000000a00 */
[----:B------:R-:W-:Y:S01]  /*24cb0*/  IMAD.X R2, RZ, RZ, ~R2, P0 ;  /* 0x000000ffff027224 */ /* 0x000fe200000e0e02 */
[----:B------:R-:W-:-:S03]  /*24cc0*/  ISETP.NE.U32.AND P0, PT, RZ, UR8, PT ;  /* 0x00000008ff007c0c */ /* 0x000fc6000bf05070 */
[----:B------:R-:W-:Y:S01]  /*24cd0*/  IMAD R2, R2, UR6, RZ ;  /* 0x0000000602027c24 */ /* 0x000fe2000f8e02ff */
[----:B------:R-:W-:-:S03]  /*24ce0*/  ISETP.NE.AND.EX P0, PT, RZ, UR9, PT, P0 ;  /* 0x00000009ff007c0c */ /* 0x000fc6000bf05300 */
[----:B------:R-:W-:Y:S02]  /*24cf0*/  IMAD R5, R13, UR7, R2 ;  /* 0x000000070d057c24 */ /* 0x000fe4000f8e0202 */
[----:B------:R-:W-:-:S04]  /*24d00*/  IMAD.MOV.U32 R2, RZ, RZ, R12 ;  /* 0x000000ffff027224 */ /* 0x000fc800078e000c */
[----:B------:R-:W-:Y:S01]  /*24d10*/  IMAD.WIDE.U32 R2, R13, UR6, R2 ;  /* 0x000000060d027c25 */ /* 0x000fe2000f8e0002 */
[----:B------:R-:W-:-:S03]  /*24d20*/  ULDC UR6, c[0x0][0x618] ;  /* 0x0001860000067ab9 */ /* 0x000fc60000000800 */
[----:B------:R-:W-:-:S05]  /*24d30*/  IMAD.IADD R3, R3, 0x1, R5 ;  /* 0x0000000103037824 */ /* 0x000fca00078e0205 */
[--C-:B------:R-:W-:Y:S02]  /*24d40*/  SHF.R.U64 R12, R2, UR6, R3.reuse ;  /* 0x00000006020c7c19 */ /* 0x100fe40008001203 */
[----:B------:R-:W-:Y:S01]  /*24d50*/  SHF.R.U32.HI R3, RZ, UR6, R3 ;  /* 0x00000006ff037c19 */ /* 0x000fe20008011603 */
[----:B------:R-:W-:-:S03]  /*24d60*/  ULDC UR6, c[0x0][0x608] ;  /* 0x0001820000067ab9 */ /* 0x000fc60000000800 */
[--C-:B------:R-:W-:Y:S02]  /*24d70*/  SHF.R.U64 R13, R12, UR6, R3.reuse ;  /* 0x000000060c0d7c19 */ /* 0x100fe40008001203 */
[----:B------:R-:W-:Y:S01]  /*24d80*/  SHF.R.U32.HI R2, RZ, UR6, R3 ;  /* 0x00000006ff027c19 */ /* 0x000fe20008011603 */
[----:B------:R-:W-:-:S03]  /*24d90*/  ULDC UR6, c[0x0][0x658] ;  /* 0x0001960000067ab9 */ /* 0x000fc60000000800 */
[--C-:B------:R-:W-:Y:S02]  /*24da0*/  SHF.R.U64 R14, R13, UR6, R2.reuse ;  /* 0x000000060d0e7c19 */ /* 0x100fe40008001202 */
[----:B------:R-:W-:-:S03]  /*24db0*/  SHF.R.U32.HI R15, RZ, UR6, R2 ;  /* 0x00000006ff0f7c19 */ /* 0x000fc60008011602 */
[----:B------:R-:W-:Y:S02]  /*24dc0*/  IMAD.MOV.U32 R2, RZ, RZ, R14 ;  /* 0x000000ffff027224 */ /* 0x000fe400078e000e */
        /* <DEDUP_REMOVED lines=12> */
.L_x_567:
[----:B------:R-:W-:Y:S01]  /*24e90*/  ULDC UR6, c[0x0][0x648] ;  /* 0x0001920000067ab9 */ /* 0x000fe20000000800 */
[----:B------:R-:W-:Y:S02]  /*24ea0*/  LOP3.LUT R13, R13, UR18, RZ, 0xc0, !PT ;  /* 0x000000120d0d7c12 */ /* 0x000fe4000f8ec0ff */
[----:B------:R-:W-:Y:S01]  /*24eb0*/  SHF.R.U64 R2, R2, UR6, R3 ;  /* 0x0000000602027c19 */ /* 0x000fe20008001203 */
[----:B------:R-:W-:-:S04]  /*24ec0*/  ULDC UR6, c[0x0][0x638] ;  /* 0x00018e0000067ab9 */ /* 0x000fc80000000800 */
[----:B------:R-:W-:Y:S02]  /*24ed0*/  IMAD.MOV R3, RZ, RZ, -R2 ;  /* 0x000000ffff037224 */ /* 0x000fe400078e0a02 */
[----:B------:R-:W-:Y:S02]  /*24ee0*/  IMAD R4, R2, UR5, R13 ;  /* 0x0000000502047c24 */ /* 0x000fe4000f8e020d */
[----:B------:R-:W-:Y:S01]  /*24ef0*/  IMAD R14, R3, UR6, R14 ;  /* 0x00000006030e7c24 */ /* 0x000fe2000f8e020e */
[----:B------:R-:W-:Y:S01]  /*24f00*/  ULDC UR6, c[0x0][0x610] ;  /* 0x0001840000067ab9 */ /* 0x000fe20000000800 */
[----:B------:R-:W-:Y:S01]  /*24f10*/  LOP3.LUT R3, R12, UR4, RZ, 0xc0, !PT ;  /* 0x000000040c037c12 */ /* 0x000fe2000f8ec0ff */
[----:B------:R-:W-:Y:S01]  /*24f20*/  IMAD R9, R4, UR6, R9 ;  /* 0x0000000604097c24 */ /* 0x000fe2000f8e0209 */
[----:B------:R-:W-:Y:S01]  /*24f30*/  ULDC UR6, c[0x0][0x600] ;  /* 0x0001800000067ab9 */ /* 0x000fe20000000800 */
[----:B------:R-:W-:Y:S02]  /*24f40*/  IMAD.MOV.U32 R2, RZ, RZ, 0x1 ;  /* 0x00000001ff027424 */ /* 0x000fe400078e00ff */
[----:B------:R-:W-:-:S05]  /*24f50*/  IMAD R14, R14, UR6, R3 ;  /* 0x000000060e0e7c24 */ /* 0x000fca000f8e0203 */
[----:B------:R-:W-:Y:S02]  /*24f60*/  SEL R4, R14, R9, !P4 ;  /* 0x000000090e047207 */ /* 0x000fe40006000000 */
[----:B------:R-:W-:-:S07]  /*24f70*/  SEL R5, R9, R14, !P4 ;  /* 0x0000000e09057207 */ /* 0x000fce0006000000 */
.L_x_565:
[----:B------:R-:W-:Y:S05]  /*24f80*/  BSYNC B1 ;  /* 0x0000000000017941 */ /* 0x000fea0003800000 */
.L_x_564:
[----:B------:R-:W-:-:S13]  /*24f90*/  LOP3.LUT P0, RZ, R2, 0xff, RZ, 0xc0, !PT ;  /* 0x000000ff02ff7812 */ /* 0x000fda000780c0ff */
[----:B------:R-:W-:Y:S05]  /*24fa0*/  @P0 BRA `(.L_x_568) ;  /* 0xfffffff400240947 */ /* 0x000fea000383ffff */
[----:B------:R-:W-:Y:S05]  /*24fb0*/  BSYNC B0 ;  /* 0x0000000000007941 */ /* 0x000fea0003800000 */
.L_x_557:
[----:B------:R-:W-:-:S03]  /*24fc0*/  UMOV UR6, 0xffffffff ;  /* 0xffffffff00067882 */ /* 0x000fc60000000000 */
[----:B------:R-:W-:Y:S05]  /*24fd0*/  BRA.DIV UR6, `(.L_x_569) ;  /* 0x0000000606287947 */ /* 0x000fea000b800000 */
[----:B------:R-:W-:-:S13]  /*24fe0*/  ELECT P0, URZ, PT ;  /* 0x00000000003f782f */ /* 0x000fda0003800000 */
.L_x_583:
[----:B------:R-:W-:Y:S04]  /*24ff0*/  BSSY B0, `(.L_x_570) ;  /* 0x000002c000007945 */ /* 0x000fe80003800000 */
[----:B------:R-:W-:Y:S05]  /*25000*/  @!P0 BRA `(.L_x_571) ;  /* 0x0000000000a88947 */ /* 0x000fea0003800000 */
[----:B------:R-:W-:-:S04]  /*25010*/  ULOP3.LUT UR6, UR13, 0x2, URZ, 0xfc, !UPT ;  /* 0x000000020d067892 */ /* 0x000fc8000f8efc3f */
[----:B------:R-:W-:-:S06]  /*25020*/  UISETP.NE.AND UP0, UPT, UR6, 0x3, UPT ;  /* 0x000000030600788c */ /* 0x000fcc000bf05270 */
[----:B------:R-:W-:-:S13]  /*25030*/  PLOP3.LUT P0, PT, PT, PT, UP0, 0x80, 0x0 ;  /* 0x000000000000781c */ /* 0x000fda0003f0f008 */
[----:B------:R-:W-:Y:S05]  /*25040*/  @!P0 BRA `(.L_x_572) ;  /* 0x0000000000048947 */ /* 0x000fea0003800000 */
[----:B------:R-:W-:Y:S01]  /*25050*/  BPT.TRAP 0x1 ;  /* 0x000000040000795c */ /* 0x000fe20000300000 */
.L_x_572:
[----:B------:R-:W0:Y:S01]  /*25060*/  S2R R3, SR_CgaCtaId ;  /* 0x0000000000037919 */ /* 0x000e220000008800 */
[----:B------:R-:W-:-:S04]  /*25070*/  MOV R2, 0x400 ;  /* 0x0000040000027802 */ /* 0x000fc80000000f00 */
[----:B0-----:R-:W-:Y:S02]  /*25080*/  LEA R3, R3, R2, 0x18 ;  /* 0x0000000203037211 */ /* 0x001fe400078ec0ff */
[----:B------:R-:W-:-:S03]  /*25090*/  SHF.L.U32 R2, R0, 0x1f, RZ ;  /* 0x0000001f00027819 */ /* 0x000fc600000006ff */
[----:B------:R-:W-:-:S04]  /*250a0*/  VIADD R3, R3, 0x20 ;  /* 0x0000002003037836 */ /* 0x000fc80000000000 */
[----:B------:R-:W-:-:S04]  /*250b0*/  IMAD R5, R6, 0x8, R3 ;  /* 0x0000000806057824 */ /* 0x000fc800078e0203 */
[----:B------:R-:W0:Y:S02]  /*250c0*/  SYNCS.PHASECHK.TRANS64.TRYWAIT P0, [R5+URZ], R2 ;  /* 0x00000002050075a7 */ /* 0x000e24000800017f */
[----:B0-----:R-:W-:Y:S05]  /*250d0*/  @!P0 BRA `(.L_x_573) ;  /* 0x0000000400088947 */ /* 0x001fea0003800000 */
.L_x_584:
[----:B------:R-:W-:-:S05]  /*250e0*/  VIADD R6, R6, 0x1 ;  /* 0x0000000106067836 */ /* 0x000fca0000000000 */
[----:B------:R-:W-:-:S04]  /*250f0*/  ISETP.NE.AND P0, PT, R6, 0x4, PT ;  /* 0x000000040600780c */ /* 0x000fc80003f05270 */
[----:B0-----:R-:W-:Y:S02]  /*25100*/  SEL R5, RZ, 0x1, P0 ;  /* 0x00000001ff057807 */ /* 0x001fe40000000000 */
[----:B------:R-:W-:Y:S02]  /*25110*/  SEL R6, R6, RZ, P0 ;  /* 0x000000ff06067207 */ /* 0x000fe40000000000 */
[----:B------:R-:W-:-:S03]  /*25120*/  LOP3.LUT R5, R0, R5, RZ, 0x3c, !PT ;  /* 0x0000000500057212 */ /* 0x000fc600078e3cff */
[----:B------:R-:W-:Y:S01]  /*25130*/  IMAD R7, R6, 0x8, R3 ;  /* 0x0000000806077824 */ /* 0x000fe200078e0203 */
[----:B------:R-:W-:-:S04]  /*25140*/  SHF.L.U32 R0, R5, 0x1f, RZ ;  /* 0x0000001f05007819 */ /* 0x000fc800000006ff */
[----:B------:R-:W0:Y:S02]  /*25150*/  SYNCS.PHASECHK.TRANS64.TRYWAIT P0, [R7+URZ], R0 ;  /* 0x00000000070075a7 */ /* 0x000e24000800017f */
[----:B0-----:R-:W-:Y:S05]  /*25160*/  @!P0 BRA `(.L_x_574) ;  /* 0x0000000000f88947 */ /* 0x001fea0003800000 */
.L_x_585:
[----:B0-----:R-:W-:-:S05]  /*25170*/  VIADD R0, R6, 0x1 ;  /* 0x0000000106007836 */ /* 0x001fca0000000000 */
[----:B------:R-:W-:-:S04]  /*25180*/  ISETP.NE.AND P0, PT, R0, 0x4, PT ;  /* 0x000000040000780c */ /* 0x000fc80003f05270 */
[----:B------:R-:W-:Y:S02]  /*25190*/  SEL R2, RZ, 0x1, P0 ;  /* 0x00000001ff027807 */ /* 0x000fe40000000000 */
[----:B------:R-:W-:Y:S02]  /*251a0*/  SEL R4, R0, RZ, P0 ;  /* 0x000000ff00047207 */ /* 0x000fe40000000000 */
[----:B------:R-:W-:-:S03]  /*251b0*/  LOP3.LUT R5, R5, R2, RZ, 0x3c, !PT ;  /* 0x0000000205057212 */ /* 0x000fc600078e3cff */
[----:B------:R-:W-:Y:S01]  /*251c0*/  IMAD R7, R4, 0x8, R3 ;  /* 0x0000000804077824 */ /* 0x000fe200078e0203 */
[----:B------:R-:W-:-:S04]  /*251d0*/  SHF.L.U32 R0, R5, 0x1f, RZ ;  /* 0x0000001f05007819 */ /* 0x000fc800000006ff */
[----:B------:R-:W0:Y:S02]  /*251e0*/  SYNCS.PHASECHK.TRANS64.TRYWAIT P0, [R7+URZ], R0 ;  /* 0x00000000070075a7 */ /* 0x000e24000800017f */
[----:B0-----:R-:W-:Y:S05]  /*251f0*/  @!P0 BRA `(.L_x_575) ;  /* 0x0000000000e88947 */ /* 0x001fea0003800000 */
.L_x_586:
[----:B0-----:R-:W-:-:S05]  /*25200*/  VIADD R0, R4, 0x1 ;  /* 0x0000000104007836 */ /* 0x001fca0000000000 */
[----:B------:R-:W-:-:S04]  /*25210*/  ISETP.NE.AND P0, PT, R0, 0x4, PT ;  /* 0x000000040000780c */ /* 0x000fc80003f05270 */
[----:B------:R-:W-:Y:S02]  /*25220*/  SEL R2, RZ, 0x1, P0 ;  /* 0x00000001ff027807 */ /* 0x000fe40000000000 */
[----:B------:R-:W-:Y:S02]  /*25230*/  SEL R0, R0, RZ, P0 ;  /* 0x000000ff00007207 */ /* 0x000fe40000000000 */
[----:B------:R-:W-:-:S03]  /*25240*/  LOP3.LUT R2, R5, R2, RZ, 0x3c, !PT ;  /* 0x0000000205027212 */ /* 0x000fc600078e3cff */
[----:B------:R-:W-:Y:S01]  /*25250*/  IMAD R3, R0, 0x8, R3 ;  /* 0x0000000800037824 */ /* 0x000fe200078e0203 */
[----:B------:R-:W-:-:S07]  /*25260*/  SHF.L.U32 R0, R2, 0x1f, RZ ;  /* 0x0000001f02007819 */ /* 0x000fce00000006ff */
.L_x_576:
[----:B0-----:R0:W1:Y:S02]  /*25270*/  SYNCS.PHASECHK.TRANS64.TRYWAIT P0, [R3+URZ], R0 ;  /* 0x00000000030075a7 */ /* 0x001064000800017f */
[----:B-1----:R-:W-:Y:S05]  /*25280*/  @!P0 NANOSLEEP.SYNCS 0x989680 ;  /* 0x009896800000895d */ /* 0x002fea0003900000 */
[----:B------:R-:W1:Y:S02]  /*25290*/  @!P0 SYNCS.PHASECHK.TRANS64 P0, [R3+URZ], R0 ;  /* 0x00000000030085a7 */ /* 0x000e64000800007f */
[----:B-1----:R-:W-:Y:S05]  /*252a0*/  @!P0 BRA `(.L_x_576) ;  /* 0xfffffffc00f08947 */ /* 0x002fea000383ffff */
.L_x_571:
[----:B------:R-:W-:Y:S05]  /*252b0*/  BSYNC B0 ;  /* 0x0000000000007941 */ /* 0x000fea0003800000 */
.L_x_570:
[----:B------:R-:W-:Y:S05]  /*252c0*/  EXIT ;  /* 0x000000000000794d */ /* 0x000fea0003800000 */
.L_x_21:
[----:B--2---:R-:W-:-:S04]  /*252d0*/  IMAD.U32 R3, RZ, RZ, UR6 ;  /* 0x00000006ff037e24 */ /* 0x004fc8000f8e00ff */
[----:B------:R2:W3:Y:S03]  /*252e0*/  SYNCS.PHASECHK.TRANS64.TRYWAIT P1, [R3+URZ], R0 ;  /* 0x00000000030075a7 */ /* 0x0004e6000802017f */
[----:B---3--:R-:W-:Y:S05]  /*252f0*/  @!P1 NANOSLEEP.SYNCS 0x989680 ;  /* 0x009896800000995d */ /* 0x008fea0003900000 */
[----:B------:R-:W3:Y:S02]  /*25300*/  @!P1 SYNCS.PHASECHK.TRANS64 P1, [R3+URZ], R0 ;  /* 0x00000000030095a7 */ /* 0x000ee4000802007f */
[----:B---3--:R-:W-:Y:S05]  /*25310*/  @!P1 BRA `(.L_x_21) ;  /* 0xfffffffc00ec9947 */ /* 0x008fea000383ffff */
[----:B------:R-:W-:Y:S05]  /*25320*/  BRA `(.L_x_20) ;  /* 0xfffffdd8008c7947 */ /* 0x000fea000383ffff */
.L_x_27:
[----:B-----5:R2:W-:Y:S02]  /*25330*/  STL [R1+0x470], R0 ;  /* 0x0004700001007387 */ /* 0x0205e40000100800 */
[----:B--2---:R-:W-:-:S04]  /*25340*/  IMAD.U32 R0, RZ, RZ, UR16 ;  /* 0x00000010ff007e24 */ /* 0x004fc8000f8e00ff */
[----:B------:R2:W3:Y:S03]  /*25350*/  SYNCS.PHASECHK.TRANS64.TRYWAIT P1, [R0+URZ], R2 ;  /* 0x00000002000075a7 */ /* 0x0004e6000802017f */
[----:B---3--:R-:W-:Y:S05]  /*25360*/  @!P1 NANOSLEEP.SYNCS 0x989680 ;  /* 0x009896800000995d */ /* 0x008fea0003900000 */
[----:B------:R2:W3:Y:S02]  /*25370*/  @!P1 SYNCS.PHASECHK.TRANS64 P1, [R0+URZ], R2 ;  /* 0x00000002000095a7 */ /* 0x0004e4000802007f */
[----:B--2---:R2:W5:Y:S02]  /*25380*/  LDL.LU R0, [R1+0x470] ;  /* 0x0004700001007983 */ /* 0x0045640000300800 */
[----:B--23--:R-:W-:Y:S05]  /*25390*/  @!P1 BRA `(.L_x_27) ;  /* 0xfffffffc00e49947 */ /* 0x00cfea000383ffff */
[----:B------:R-:W-:Y:S05]  /*253a0*/  BRA `(.L_x_26) ;  /* 0xfffffe1c00587947 */ /* 0x000fea000383ffff */
.L_x_558:
[----:B------:R-:W-:Y:S01]  /*253b0*/  BSSY B1, `(.L_x_577) ;  /* 0x0000006000017945 */ /* 0x000fe20003800000 */
[----:B------:R-:W-:-:S07]  /*253c0*/  IMAD.MOV.U32 R2, RZ, RZ, -0x1 ;  /* 0xffffffffff027424 */ /* 0x000fce00078e00ff */
[----:B------:R-:W-:Y:S05]  /*253d0*/  WARPSYNC.COLLECTIVE R2, `(.L_x_578) ;  /* 0x00000000020c7348 */ /* 0x000fea0003c00000 */
[----:B------:R-:W-:Y:S02]  /*253e0*/  ELECT P0, UR62, PT ;  /* 0x00000000003e782f */ /* 0x000fe40003800000 */
[----:B------:R-:W-:Y:S01]  /*253f0*/  MOV R2, UR62 ;  /* 0x0000003e00027c02 */ /* 0x000fe20008000f00 */
[----:B------:R-:W-:Y:S10]  /*25400*/  ENDCOLLECTIVE ;  /* 0x000000000000791b */ /* 0x000ff40003800000 */
.L_x_578:
[----:B------:R-:W-:Y:S05]  /*25410*/  BSYNC B1 ;  /* 0x0000000000017941 */ /* 0x000fea0003800000 */
.L_x_577:
[----:B------:R-:W-:Y:S05]  /*25420*/  BRA `(.L_x_579) ;  /* 0xfffffff000107947 */ /* 0x000fea000383ffff */
.L_x_561:
[----:B0-----:R0:W1:Y:S02]  /*25430*/  SYNCS.PHASECHK.TRANS64.TRYWAIT P0, [R18+URZ+0x20], R13 ;  /* 0x0000200d120075a7 */ /* 0x001064000800017f */
[----:B-1----:R-:W-:Y:S05]  /*25440*/  @!P0 NANOSLEEP.SYNCS 0x989680 ;  /* 0x009896800000895d */ /* 0x002fea0003900000 */
[----:B------:R-:W1:Y:S02]  /*25450*/  @!P0 SYNCS.PHASECHK.TRANS64 P0, [R18+URZ+0x20], R13 ;  /* 0x0000200d120085a7 */ /* 0x000e64000800007f */
[----:B-1----:R-:W-:Y:S05]  /*25460*/  @!P0 BRA `(.L_x_561) ;  /* 0xfffffffc00f08947 */ /* 0x002fea000383ffff */
[----:B------:R-:W-:Y:S05]  /*25470*/  BRA `(.L_x_580) ;  /* 0xfffffff000487947 */ /* 0x000fea000383ffff */
.L_x_569:
[----:B------:R-:W-:Y:S01]  /*25480*/  BSSY B0, `(.L_x_581) ;  /* 0x0000006000007945 */ /* 0x000fe20003800000 */
[----:B------:R-:W-:-:S07]  /*25490*/  IMAD.MOV.U32 R2, RZ, RZ, -0x1 ;  /* 0xffffffffff027424 */ /* 0x000fce00078e00ff */
[----:B------:R-:W-:Y:S05]  /*254a0*/  WARPSYNC.COLLECTIVE R2, `(.L_x_582) ;  /* 0x00000000020c7348 */ /* 0x000fea0003c00000 */
[----:B------:R-:W-:Y:S02]  /*254b0*/  ELECT P0, UR62, PT ;  /* 0x00000000003e782f */ /* 0x000fe40003800000 */
[----:B------:R-:W-:Y:S01]  /*254c0*/  MOV R2, UR62 ;  /* 0x0000003e00027c02 */ /* 0x000fe20008000f00 */
[----:B------:R-:W-:Y:S10]  /*254d0*/  ENDCOLLECTIVE ;  /* 0x000000000000791b */ /* 0x000ff40003800000 */
.L_x_582:
[----:B------:R-:W-:Y:S05]  /*254e0*/  BSYNC B0 ;  /* 0x0000000000007941 */ /* 0x000fea0003800000 */
.L_x_581:
[----:B------:R-:W-:Y:S05]  /*254f0*/  BRA `(.L_x_583) ;  /* 0xfffffff800bc7947 */ /* 0x000fea000383ffff */
.L_x_573:
[----:B0-----:R0:W1:Y:S02]  /*25500*/  SYNCS.PHASECHK.TRANS64.TRYWAIT P0, [R5+URZ], R2 ;  /* 0x00000002050075a7 */ /* 0x001064000800017f */
[----:B-1----:R-:W-:Y:S05]  /*25510*/  @!P0 NANOSLEEP.SYNCS 0x989680 ;  /* 0x009896800000895d */ /* 0x002fea0003900000 */
[----:B------:R-:W1:Y:S02]  /*25520*/  @!P0 SYNCS.PHASECHK.TRANS64 P0, [R5+URZ], R2 ;  /* 0x00000002050085a7 */ /* 0x000e64000800007f */
[----:B-1----:R-:W-:Y:S05]  /*25530*/  @!P0 BRA `(.L_x_573) ;  /* 0xfffffffc00f08947 */ /* 0x002fea000383ffff */
[----:B------:R-:W-:Y:S05]  /*25540*/  BRA `(.L_x_584) ;  /* 0xfffffff800e47947 */ /* 0x000fea000383ffff */
.L_x_574:
[----:B0-----:R0:W1:Y:S02]  /*25550*/  SYNCS.PHASECHK.TRANS64.TRYWAIT P0, [R7+URZ], R0 ;  /* 0x00000000070075a7 */ /* 0x001064000800017f */
[----:B-1----:R-:W-:Y:S05]  /*25560*/  @!P0 NANOSLEEP.SYNCS 0x989680 ;  /* 0x009896800000895d */ /* 0x002fea0003900000 */
[----:B------:R-:W1:Y:S02]  /*25570*/  @!P0 SYNCS.PHASECHK.TRANS64 P0, [R7+URZ], R0 ;  /* 0x00000000070085a7 */ /* 0x000e64000800007f */
[----:B-1----:R-:W-:Y:S05]  /*25580*/  @!P0 BRA `(.L_x_574) ;  /* 0xfffffffc00f08947 */ /* 0x002fea000383ffff */
[----:B------:R-:W-:Y:S05]  /*25590*/  BRA `(.L_x_585) ;  /* 0xfffffff800f47947 */ /* 0x000fea000383ffff */
.L_x_575:
[----:B0-----:R0:W1:Y:S02]  /*255a0*/  SYNCS.PHASECHK.TRANS64.TRYWAIT P0, [R7+URZ], R0 ;  /* 0x00000000070075a7 */ /* 0x001064000800017f */
[----:B-1----:R-:W-:Y:S05]  /*255b0*/  @!P0 NANOSLEEP.SYNCS 0x989680 ;  /* 0x009896800000895d */ /* 0x002fea0003900000 */
[----:B------:R-:W1:Y:S02]  /*255c0*/  @!P0 SYNCS.PHASECHK.TRANS64 P0, [R7+URZ], R0 ;  /* 0x00000000070085a7 */ /* 0x000e64000800007f */
[----:B-1----:R-:W-:Y:S05]  /*255d0*/  @!P0 BRA `(.L_x_575) ;  /* 0xfffffffc00f08947 */ /* 0x002fea000383ffff */
[----:B------:R-:W-:Y:S05]  /*255e0*/  BRA `(.L_x_586) ;  /* 0xfffffffc00047947 */ /* 0x000fea000383ffff */
.L_x_587:
[----:B------:R-:W-:-:S00]  /*255f0*/  BRA `(.L_x_587) ;  /* 0xfffffffc00fc7947 */ /* 0x000fc0000383ffff */
[----:B------:R-:W-:-:S00]  /*25600*/  NOP ;  /* 0x0000000000007918 */ /* 0x000fc00000000000 */
[----:B------:R-:W-:-:S00]  /*25610*/  NOP ;  /* 0x0000000000007918 */ /* 0x000fc00000000000 */
[----:B------:R-:W-:-:S00]  /*25620*/  NOP ;  /* 0x0000000000007918 */ /* 0x000fc00000000000 */
[----:B------:R-:W-:-:S00]  /*25630*/  NOP ;  /* 0x0000000000007918 */ /* 0x000fc00000000000 */
[----:B------:R-:W-:-:S00]  /*25640*/  NOP ;  /* 0x0000000000007918 */ /* 0x000fc00000000000 */
[----:B------:R-:W-:-:S00]  /*25650*/  NOP ;  /* 0x0000000000007918 */ /* 0x000fc00000000000 */
[----:B------:R-:W-:-:S00]  /*25660*/  NOP ;  /* 0x0000000000007918 */ /* 0x000fc00000000000 */
[----:B------:R-:W-:-:S00]  /*25670*/  NOP ;  /* 0x0000000000007918 */ /* 0x000fc00000000000 */
.L_x_588:


//--------------------- .nv.shared._ZN7cutlass13device_kernelINS_4gemm6kernel13GemmUniversalIN4cute5tupleIJiiiiEEENS1_10collective13CollectiveMmaINS1_37MainloopSm90TmaGmmaWarpSpecializedFP8ILi4ENS5_IJNS4_1CILi1EEENSA_ILi2EEESB_EEENS1_35KernelTmaWarpSpecializedCooperativeEEENS5_IJNSA_ILi256EEESG_NSA_ILi64EEEEEENS_12float_e4m3_tENS5_IJlSB_lEEESJ_SK_NS4_8TiledMMAINS4_8MMA_AtomIJNS4_4SM904GMMA31MMA_64x256x32_F32E4M3E4M3_SS_TNILNSO_7ScaleInE1ELSQ_1EEEEEENS4_6LayoutINS5_IJSC_SB_SB_EEENS5_IJSB_NSA_ILi0EEESV_EEEEENS5_IJNS4_10UnderscoreESY_SY_EEEEENS4_23SM90_TMA_LOAD_MULTICASTENS4_14ComposedLayoutINS4_7SwizzleILi2ELi4ELi3EEENS4_18smem_ptr_flag_bitsILi8EEENST_INS5_IJNSA_ILi8EEESH_EEENS5_IJSH_SB_EEEEEEEvNS4_8identityENS4_13SM90_TMA_LOADES1B_vS1C_EENS_8epilogue10collective6detail29Sm90TmaWarpSpecializedAdapterINS1G_15DefaultEpilogueISJ_SK_SK_NS1F_6thread17LinearCombinationISJ_Li1EffLNS1K_9ScaleType4KindE0ELNS_15FloatRoundStyleE2ESJ_EENS1_15EpilogueDefaultEEEEEvvEEEEvNT_6ParamsE --------------------------
	.section	.nv.shared._ZN7cutlass13device_kernelINS_4gemm6kernel13GemmUniversalIN4cute5tupleIJiiiiEEENS1_10collective13CollectiveMmaINS1_37MainloopSm90TmaGmmaWarpSpecializedFP8ILi4ENS5_IJNS4_1CILi1EEENSA_ILi2EEESB_EEENS1_35KernelTmaWarpSpecializedCooperativeEEENS5_IJNSA_ILi256EEESG_NSA_ILi64EEEEEENS_12float_e4m3_tENS5_IJlSB_lEEESJ_SK_NS4_8TiledMMAINS4_8MMA_AtomIJNS4_4SM904GMMA31MMA_64x256x32_F32E4M3E4M3_SS_TNILNSO_7ScaleInE1ELSQ_1EEEEEENS4_6LayoutINS5_IJSC_SB_SB_EEENS5_IJSB_NSA_ILi0EEESV_EEEEENS5_IJNS4_10UnderscoreESY_SY_EEEEENS4_23SM90_TMA_LOAD_MULTICASTENS4_14ComposedLayoutINS4_7SwizzleILi2ELi4ELi3EEENS4_18smem_ptr_flag_bitsILi8EEENST_INS5_IJNSA_ILi8EEESH_EEENS5_IJSH_SB_EEEEEEEvNS4_8identityENS4_13SM90_TMA_LOADES1B_vS1C_EENS_8epilogue10collective6detail29Sm90TmaWarpSpecializedAdapterINS1G_15DefaultEpilogueISJ_SK_SK_NS1F_6thread17LinearCombinationISJ_Li1EffLNS1K_9ScaleType4KindE0ELNS_15FloatRoundStyleE2ESJ_EENS1_15EpilogueDefaultEEEEEvvEEEEvNT_6ParamsE,"aw",@nobits
	.sectionflags	@""
	.align	16
	.zero		1024


//--------------------- .nv.shared.reserved.0     --------------------------
	.section	.nv.shared.reserved.0,"aw",@nobits
	.weak		__nv_reservedSMEM_offset_0_alias
	.size		__nv_reservedSMEM_offset_0_alias, 0, 0
	.other		__nv_reservedSMEM_offset_0_alias,@"STO_CUDA_RESERVED_SHARED STV_DEFAULT"
__nv_reservedSMEM_offset_0_alias:
	.zero		0


//--------------------- .nv.global                --------------------------
	.section	.nv.global,"aw",@nobits
.nv.global:
	.type		_ZN39_INTERNAL_ce177beb_4_k_cu_dd0270e2_46504cute1_E,@object
	.size		_ZN39_INTERNAL_ce177beb_4_k_cu_dd0270e2_46504cute1_E,(_ZN39_INTERNAL_ce177beb_4_k_cu_dd0270e2_46504cuda3std3__45__cpo6cbeginE - _ZN39_INTERNAL_ce177beb_4_k_cu_dd0270e2_46504cute1_E)
_ZN39_INTERNAL_ce177beb_4_k_cu_dd0270e2_46504cute1_E:
	.zero		1
	.type		_ZN39_INTERNAL_ce177beb_4_k_cu_dd0270e2_46504cuda3std3__45__cpo6cbeginE,@object
	.size		_ZN39_INTERNAL_ce177beb_4_k_cu_dd0270e2_46504cuda3std3__45__cpo6cbeginE,(_ZN39_INTERNAL_ce177beb_4_k_cu_dd0270e2_46504cuda3std3__48in_placeE - _ZN39_INTERNAL_ce177beb_4_k_cu_dd0270e2_46504cuda3std3__45__cpo6cbeginE)
_ZN39_INTERNAL_ce177beb_4_k_cu_dd0270e2_46504cuda3std3__45__cpo6cbeginE:
	.zero		1
	.type		_ZN39_INTERNAL_ce177beb_4_k_cu_dd0270e2_46504cuda3std3__48in_placeE,@object
	.size		_ZN39_INTERNAL_ce177beb_4_k_cu_dd0270e2_46504cuda3std3__48in_placeE,(_ZN39_INTERNAL_ce177beb_4_k_cu_dd0270e2_46504cuda3std6ranges3__45__cpo9iter_moveE - _ZN39_INTERNAL_ce177beb_4_k_cu_dd0270e2_46504cuda3std3__48in_placeE)
_ZN39_INTERNAL_ce177beb_4_k_cu_dd0270e2_46504cuda3std3__48in_placeE:
	.zero		1
	.type		_ZN39_INTERNAL_ce177beb_4_k_cu_dd0270e2_46504cuda3std6ranges3__45__cpo9iter_moveE,@object
	.size		_ZN39_INTERNAL_ce177beb_4_k_cu_dd0270e2_46504cuda3std6ranges3__45__cpo9iter_moveE,(_ZN39_INTERNAL_ce177beb_4_k_cu_dd0270e2_46504cuda3std3__45__cpo5beginE - _ZN39_INTERNAL_ce177beb_4_k_cu_dd0270e2_46504cuda3std6ranges3__45__cpo9iter_moveE)
_ZN39_INTERNAL_ce177beb_4_k_cu_dd0270e2_46504cuda3std6ranges3__45__cpo9iter_moveE:
	.zero		1
	.type		_ZN39_INTERNAL_ce177beb_4_k_cu_dd0270e2_46504cuda3std3__45__cpo5beginE,@object
	.size		_ZN39_INTERNAL_ce177beb_4_k_cu_dd0270e2_46504cuda3std3__45__cpo5beginE,(_ZN39_INTERNAL_ce177beb_4_k_cu_dd0270e2_46504cuda3std3__441_GLOBAL__N__ce177beb_4_k_cu_dd0270e2_46506ignoreE - _ZN39_INTERNAL_ce177beb_4_k_cu_dd0270e2_46504cuda3std3__45__cpo5beginE)
_ZN39_INTERNAL_ce177beb_4_k_cu_dd0270e2_46504cuda3std3__45__cpo5beginE:
	.zero		1
	.type		_ZN39_INTERNAL_ce177beb_4_k_cu_dd0270e2_46504cuda3std3__441_GLOBAL__N__ce177beb_4_k_cu_dd0270e2_46506ignoreE,@object
	.size		_ZN39_INTERNAL_ce177beb_4_k_cu_dd0270e2_46504cuda3std3__441_GLOBAL__N__ce177beb_4_k_cu_dd0270e2_46506ignoreE,(_ZN39_INTERNAL_ce177beb_4_k_cu_dd0270e2_46504cute7productE - _ZN39_INTERNAL_ce177beb_4_k_cu_dd0270e2_46504cuda3std3__441_GLOBAL__N__ce177beb_4_k_cu_dd0270e2_46506ignoreE)
_ZN39_INTERNAL_ce177beb_4_k_cu_dd0270e2_46504cuda3std3__441_GLOBAL__N__ce177beb_4_k_cu_dd0270e2_46506ignoreE:
	.zero		1
	.type		_ZN39_INTERNAL_ce177beb_4_k_cu_dd0270e2_46504cute7productE,@object
	.size		_ZN39_INTERNAL_ce177beb_4_k_cu_dd0270e2_46504cute7productE,(_ZN39_INTERNAL_ce177beb_4_k_cu_dd0270e2_46504cuda3std3__45__cpo3endE - _ZN39_INTERNAL_ce177beb_4_k_cu_dd0270e2_46504cute7productE)
_ZN39_INTERNAL_ce177beb_4_k_cu_dd0270e2_46504cute7productE:
	.zero		1
	.type		_ZN39_INTERNAL_ce177beb_4_k_cu_dd0270e2_46504cuda3std3__45__cpo3endE,@object
	.size		_ZN39_INTERNAL_ce177beb_4_k_cu_dd0270e2_46504cuda3std3__45__cpo3endE,(_ZN39_INTERNAL_ce177beb_4_k_cu_dd0270e2_46504cuda3std3__419piecewise_constructE - _ZN39_INTERNAL_ce177beb_4_k_cu_dd0270e2_46504cuda3std3__45__cpo3endE)
_ZN39_INTERNAL_ce177beb_4_k_cu_dd0270e2_46504cuda3std3__45__cpo3endE:
	.zero		1
	.type		_ZN39_INTERNAL_ce177beb_4_k_cu_dd0270e2_46504cuda3std3__419piecewise_constructE,@object
	.size		_ZN39_INTERNAL_ce177beb_4_k_cu_dd0270e2_46504cuda3std3__419piecewise_constructE,(_ZN39_INTERNAL_ce177beb_4_k_cu_dd0270e2_46504cuda3std3__45__cpo4cendE - _ZN39_INTERNAL_ce177beb_4_k_cu_dd0270e2_46504cuda3std3__419piecewise_constructE)
_ZN39_INTERNAL_ce177beb_4_k_cu_dd0270e2_46504cuda3std3__419piecewise_constructE:
	.zero		1
	.type		_ZN39_INTERNAL_ce177beb_4_k_cu_dd0270e2_46504cuda3std3__45__cpo4cendE,@object
	.size		_ZN39_INTERNAL_ce177beb_4_k_cu_dd0270e2_46504cuda3std3__45__cpo4cendE,(_ZN39_INTERNAL_ce177beb_4_k_cu_dd0270e2_46504cuda3std6ranges3__45__cpo4swapE - _ZN39_INTERNAL_ce177beb_4_k_cu_dd0270e2_46504cuda3std3__45__cpo4cendE)
_ZN39_INTERNAL_ce177beb_4_k_cu_dd0270e2_46504cuda3std3__45__cpo4cendE:
	.zero		1
	.type		_ZN39_INTERNAL_ce177beb_4_k_cu_dd0270e2_46504cuda3std6ranges3__45__cpo4swapE,@object
	.size		_ZN39_INTERNAL_ce177beb_4_k_cu_dd0270e2_46504cuda3std6ranges3__45__cpo4swapE,(.L_7 - _ZN39_INTERNAL_ce177beb_4_k_cu_dd0270e2_46504cuda3std6ranges3__45__cpo4swapE)
_ZN39_INTERNAL_ce177beb_4_k_cu_dd0270e2_46504cuda3std6ranges3__45__cpo4swapE:
	.zero		1
.L_7:


//--------------------- .nv.constant0._ZN7cutlass13device_kernelINS_4gemm6kernel13GemmUniversalIN4cute5tupleIJiiiiEEENS1_10collective13CollectiveMmaINS1_37MainloopSm90TmaGmmaWarpSpecializedFP8ILi4ENS5_IJNS4_1CILi1EEENSA_ILi2EEESB_EEENS1_35KernelTmaWarpSpecializedCooperativeEEENS5_IJNSA_ILi256EEESG_NSA_ILi64EEEEEENS_12float_e4m3_tENS5_IJlSB_lEEESJ_SK_NS4_8TiledMMAINS4_8MMA_AtomIJNS4_4SM904GMMA31MMA_64x256x32_F32E4M3E4M3_SS_TNILNSO_7ScaleInE1ELSQ_1EEEEEENS4_6LayoutINS5_IJSC_SB_SB_EEENS5_IJSB_NSA_ILi0EEESV_EEEEENS5_IJNS4_10UnderscoreESY_SY_EEEEENS4_23SM90_TMA_LOAD_MULTICASTENS4_14ComposedLayoutINS4_7SwizzleILi2ELi4ELi3EEENS4_18smem_ptr_flag_bitsILi8EEENST_INS5_IJNSA_ILi8EEESH_EEENS5_IJSH_SB_EEEEEEEvNS4_8identityENS4_13SM90_TMA_LOADES1B_vS1C_EENS_8epilogue10collective6detail29Sm90TmaWarpSpecializedAdapterINS1G_15DefaultEpilogueISJ_SK_SK_NS1F_6thread17LinearCombinationISJ_Li1EffLNS1K_9ScaleType4KindE0ELNS_15FloatRoundStyleE2ESJ_EENS1_15EpilogueDefaultEEEEEvvEEEEvNT_6ParamsE --------------------------
	.section	.nv.constant0._ZN7cutlass13device_kernelINS_4gemm6kernel13GemmUniversalIN4cute5tupleIJiiiiEEENS1_10collective13CollectiveMmaINS1_37MainloopSm90TmaGmmaWarpSpecializedFP8ILi4ENS5_IJNS4_1CILi1EEENSA_ILi2EEESB_EEENS1_35KernelTmaWarpSpecializedCooperativeEEENS5_IJNSA_ILi256EEESG_NSA_ILi64EEEEEENS_12float_e4m3_tENS5_IJlSB_lEEESJ_SK_NS4_8TiledMMAINS4_8MMA_AtomIJNS4_4SM904GMMA31MMA_64x256x32_F32E4M3E4M3_SS_TNILNSO_7ScaleInE1ELSQ_1EEEEEENS4_6LayoutINS5_IJSC_SB_SB_EEENS5_IJSB_NSA_ILi0EEESV_EEEEENS5_IJNS4_10UnderscoreESY_SY_EEEEENS4_23SM90_TMA_LOAD_MULTICASTENS4_14ComposedLayoutINS4_7SwizzleILi2ELi4ELi3EEENS4_18smem_ptr_flag_bitsILi8EEENST_INS5_IJNSA_ILi8EEESH_EEENS5_IJSH_SB_EEEEEEEvNS4_8identityENS4_13SM90_TMA_LOADES1B_vS1C_EENS_8epilogue10collective6detail29Sm90TmaWarpSpecializedAdapterINS1G_15DefaultEpilogueISJ_SK_SK_NS1F_6thread17LinearCombinationISJ_Li1EffLNS1K_9ScaleType4KindE0ELNS_15FloatRoundStyleE2ESJ_EENS1_15EpilogueDefaultEEEEEvvEEEEvNT_6ParamsE,"a",@progbits
	.sectionflags	@""
	.align	4
.nv.constant0._ZN7cutlass13device_kernelINS_4gemm6kernel13GemmUniversalIN4cute5tupleIJiiiiEEENS1_10collective13CollectiveMmaINS1_37MainloopSm90TmaGmmaWarpSpecializedFP8ILi4ENS5_IJNS4_1CILi1EEENSA_ILi2EEESB_EEENS1_35KernelTmaWarpSpecializedCooperativeEEENS5_IJNSA_ILi256EEESG_NSA_ILi64EEEEEENS_12float_e4m3_tENS5_IJlSB_lEEESJ_SK_NS4_8TiledMMAINS4_8MMA_AtomIJNS4_4SM904GMMA31MMA_64x256x32_F32E4M3E4M3_SS_TNILNSO_7ScaleInE1ELSQ_1EEEEEENS4_6LayoutINS5_IJSC_SB_SB_EEENS5_IJSB_NSA_ILi0EEESV_EEEEENS5_IJNS4_10UnderscoreESY_SY_EEEEENS4_23SM90_TMA_LOAD_MULTICASTENS4_14ComposedLayoutINS4_7SwizzleILi2ELi4ELi3EEENS4_18smem_ptr_flag_bitsILi8EEENST_INS5_IJNSA_ILi8EEESH_EEENS5_IJSH_SB_EEEEEEEvNS4_8identityENS4_13SM90_TMA_LOADES1B_vS1C_EENS_8epilogue10collective6detail29Sm90TmaWarpSpecializedAdapterINS1G_15DefaultEpilogueISJ_SK_SK_NS1F_6thread17LinearCombinationISJ_Li1EffLNS1K_9ScaleType4KindE0ELNS_15FloatRoundStyleE2ESJ_EENS1_15EpilogueDefaultEEEEEvvEEEEvNT_6ParamsE:
	.zero		1664


//--------------------- SYMBOLS --------------------------

	.type		.nv.reservedSmem.offset0,@object
	.size		.nv.reservedSmem.offset0,0x4
